//
// Generated by NVIDIA NVVM Compiler
//
// Compiler Build ID: CL-36424714
// Cuda compilation tools, release 13.0, V13.0.88
// Based on NVVM 20.0.0
//

.version 9.0
.target sm_100
.address_size 64

	// .globl	_Z23createRandomPermutationP16geneticAlgorithm
.shared .align 8 .u64 islandPopulationDistance;
.global .align 1 .b8 _ZN34_INTERNAL_264546a7_4_k_cu_05eb3cfe4cuda3std3__45__cpo5beginE[1];
.global .align 1 .b8 _ZN34_INTERNAL_264546a7_4_k_cu_05eb3cfe4cuda3std3__45__cpo3endE[1];
.global .align 1 .b8 _ZN34_INTERNAL_264546a7_4_k_cu_05eb3cfe4cuda3std3__45__cpo6cbeginE[1];
.global .align 1 .b8 _ZN34_INTERNAL_264546a7_4_k_cu_05eb3cfe4cuda3std3__45__cpo4cendE[1];
.global .align 1 .b8 _ZN34_INTERNAL_264546a7_4_k_cu_05eb3cfe4cuda3std3__436_GLOBAL__N__264546a7_4_k_cu_05eb3cfe6ignoreE[1];
.global .align 1 .b8 _ZN34_INTERNAL_264546a7_4_k_cu_05eb3cfe4cuda3std3__419piecewise_constructE[1];
.global .align 1 .b8 _ZN34_INTERNAL_264546a7_4_k_cu_05eb3cfe4cuda3std3__48in_placeE[1];
.global .align 1 .b8 _ZN34_INTERNAL_264546a7_4_k_cu_05eb3cfe4cuda3std6ranges3__45__cpo4swapE[1];
.global .align 1 .b8 _ZN34_INTERNAL_264546a7_4_k_cu_05eb3cfe4cuda3std6ranges3__45__cpo9iter_moveE[1];
.extern .shared .align 16 .b8 sharedMemoryPool[];

.visible .entry _Z23createRandomPermutationP16geneticAlgorithm(
	.param .u64 .ptr .align 1 _Z23createRandomPermutationP16geneticAlgorithm_param_0
)
{
	.reg .pred 	%p<30>;
	.reg .b32 	%r<316>;
	.reg .b64 	%rd<63>;
	.reg .b64 	%fd<79>;

	ld.param.u64 	%rd12, [_Z23createRandomPermutationP16geneticAlgorithm_param_0];
	cvta.to.global.u64 	%rd1, %rd12;
	mov.u32 	%r1, %tid.x;
	ld.global.u32 	%r2, [%rd1+12];
	mul.lo.s32 	%r3, %r2, %r1;
	shl.b32 	%r67, %r3, 2;
	mov.u32 	%r68, sharedMemoryPool;
	add.s32 	%r4, %r68, %r67;
	ld.global.u64 	%rd13, [%rd1+56];
	cvta.to.global.u64 	%rd2, %rd13;
	mov.u32 	%r69, %ctaid.x;
	mov.u32 	%r70, %ntid.x;
	mad.lo.s32 	%r71, %r69, %r70, %r1;
	mul.lo.s32 	%r5, %r2, %r71;
	ld.global.u64 	%rd14, [%rd1+40];
	cvta.to.global.u64 	%rd15, %rd14;
	mul.wide.u32 	%rd16, %r71, 4;
	add.s64 	%rd17, %rd15, %rd16;
	ld.global.u32 	%r72, [%rd17];
	mul.hi.u32 	%r73, %r72, 3;
	sub.s32 	%r74, %r72, %r73;
	shr.u32 	%r75, %r74, 1;
	add.s32 	%r76, %r75, %r73;
	shr.u32 	%r77, %r76, 30;
	mul.lo.s32 	%r78, %r77, 2147483647;
	sub.s32 	%r79, %r72, %r78;
	max.u32 	%r303, %r79, 1;
	setp.lt.s32 	%p1, %r2, 1;
	@%p1 bra 	$L__BB0_15;
	ld.global.u64 	%rd18, [%rd1+32];
	cvta.to.global.u64 	%rd3, %rd18;
	and.b32  	%r7, %r2, 3;
	setp.lt.u32 	%p2, %r2, 4;
	mov.b32 	%r295, 0;
	@%p2 bra 	$L__BB0_4;
	and.b32  	%r295, %r2, 2147483644;
	neg.s32 	%r294, %r295;
	add.s64 	%rd61, %rd3, 8;
	add.s32 	%r83, %r67, %r68;
	add.s32 	%r293, %r83, 8;
$L__BB0_3:
	ld.global.u32 	%r84, [%rd61+-8];
	st.shared.u32 	[%r293+-8], %r84;
	ld.global.u32 	%r85, [%rd61+-4];
	st.shared.u32 	[%r293+-4], %r85;
	ld.global.u32 	%r86, [%rd61];
	st.shared.u32 	[%r293], %r86;
	ld.global.u32 	%r87, [%rd61+4];
	st.shared.u32 	[%r293+4], %r87;
	add.s32 	%r294, %r294, 4;
	add.s64 	%rd61, %rd61, 16;
	add.s32 	%r293, %r293, 16;
	setp.ne.s32 	%p3, %r294, 0;
	@%p3 bra 	$L__BB0_3;
$L__BB0_4:
	setp.eq.s32 	%p4, %r7, 0;
	@%p4 bra 	$L__BB0_7;
	shl.b32 	%r89, %r295, 2;
	add.s32 	%r90, %r67, %r89;
	add.s32 	%r297, %r68, %r90;
	mul.wide.u32 	%rd19, %r295, 4;
	add.s64 	%rd62, %rd3, %rd19;
	neg.s32 	%r296, %r7;
$L__BB0_6:
	.pragma "nounroll";
	ld.global.u32 	%r92, [%rd62];
	st.shared.u32 	[%r297], %r92;
	add.s32 	%r297, %r297, 4;
	add.s64 	%rd62, %rd62, 4;
	add.s32 	%r296, %r296, 1;
	setp.ne.s32 	%p5, %r296, 0;
	@%p5 bra 	$L__BB0_6;
$L__BB0_7:
	setp.lt.u32 	%p6, %r2, 4;
	mov.u32 	%r304, %r2;
	@%p6 bra 	$L__BB0_10;
	and.b32  	%r93, %r2, 2147483644;
	neg.s32 	%r299, %r93;
	shl.b32 	%r94, %r1, 2;
	add.s32 	%r95, %r94, 4;
	mad.lo.s32 	%r97, %r2, %r95, %r68;
	add.s32 	%r298, %r97, -8;
	mov.u32 	%r300, %r2;
$L__BB0_9:
	.pragma "nounroll";
	cvt.rn.f64.u32 	%fd14, %r300;
	mul.hi.u32 	%r98, %r303, 110892733;
	sub.s32 	%r99, %r303, %r98;
	shr.u32 	%r100, %r99, 1;
	add.s32 	%r101, %r100, %r98;
	shr.u32 	%r102, %r101, 16;
	mul.lo.s32 	%r103, %r102, 127773;
	sub.s32 	%r104, %r303, %r103;
	mul.lo.s32 	%r105, %r104, 16807;
	mul.lo.s32 	%r106, %r102, 2836;
	setp.lt.u32 	%p7, %r105, %r106;
	xor.b32  	%r107, %r106, 2147483647;
	neg.s32 	%r108, %r106;
	selp.b32 	%r109, %r107, %r108, %p7;
	add.s32 	%r110, %r109, %r105;
	add.s32 	%r111, %r110, -1;
	cvt.rn.f64.u32 	%fd15, %r111;
	div.rn.f64 	%fd16, %fd15, 0d41DFFFFFFF800000;
	fma.rn.f64 	%fd17, %fd16, %fd14, 0d0000000000000000;
	cvt.rzi.s32.f64 	%r112, %fd17;
	shl.b32 	%r113, %r112, 2;
	add.s32 	%r114, %r4, %r113;
	ld.shared.u32 	%r115, [%r114];
	ld.shared.u32 	%r116, [%r298+4];
	st.shared.u32 	[%r114], %r116;
	st.shared.u32 	[%r298+4], %r115;
	add.s32 	%r117, %r300, -1;
	cvt.rn.f64.u32 	%fd18, %r117;
	mul.hi.u32 	%r118, %r110, 110892733;
	sub.s32 	%r119, %r110, %r118;
	shr.u32 	%r120, %r119, 1;
	add.s32 	%r121, %r120, %r118;
	shr.u32 	%r122, %r121, 16;
	mul.lo.s32 	%r123, %r122, 127773;
	sub.s32 	%r124, %r110, %r123;
	mul.lo.s32 	%r125, %r124, 16807;
	mul.lo.s32 	%r126, %r122, 2836;
	setp.lt.u32 	%p8, %r125, %r126;
	xor.b32  	%r127, %r126, 2147483647;
	neg.s32 	%r128, %r126;
	selp.b32 	%r129, %r127, %r128, %p8;
	add.s32 	%r130, %r129, %r125;
	add.s32 	%r131, %r130, -1;
	cvt.rn.f64.u32 	%fd19, %r131;
	div.rn.f64 	%fd20, %fd19, 0d41DFFFFFFF800000;
	fma.rn.f64 	%fd21, %fd20, %fd18, 0d0000000000000000;
	cvt.rzi.s32.f64 	%r132, %fd21;
	shl.b32 	%r133, %r132, 2;
	add.s32 	%r134, %r4, %r133;
	ld.shared.u32 	%r135, [%r134];
	ld.shared.u32 	%r136, [%r298];
	st.shared.u32 	[%r134], %r136;
	st.shared.u32 	[%r298], %r135;
	add.s32 	%r137, %r300, -2;
	cvt.rn.f64.u32 	%fd22, %r137;
	mul.hi.u32 	%r138, %r130, 110892733;
	sub.s32 	%r139, %r130, %r138;
	shr.u32 	%r140, %r139, 1;
	add.s32 	%r141, %r140, %r138;
	shr.u32 	%r142, %r141, 16;
	mul.lo.s32 	%r143, %r142, 127773;
	sub.s32 	%r144, %r130, %r143;
	mul.lo.s32 	%r145, %r144, 16807;
	mul.lo.s32 	%r146, %r142, 2836;
	setp.lt.u32 	%p9, %r145, %r146;
	xor.b32  	%r147, %r146, 2147483647;
	neg.s32 	%r148, %r146;
	selp.b32 	%r149, %r147, %r148, %p9;
	add.s32 	%r150, %r149, %r145;
	add.s32 	%r151, %r150, -1;
	cvt.rn.f64.u32 	%fd23, %r151;
	div.rn.f64 	%fd24, %fd23, 0d41DFFFFFFF800000;
	fma.rn.f64 	%fd25, %fd24, %fd22, 0d0000000000000000;
	cvt.rzi.s32.f64 	%r152, %fd25;
	shl.b32 	%r153, %r152, 2;
	add.s32 	%r154, %r4, %r153;
	ld.shared.u32 	%r155, [%r154];
	ld.shared.u32 	%r156, [%r298+-4];
	st.shared.u32 	[%r154], %r156;
	st.shared.u32 	[%r298+-4], %r155;
	add.s32 	%r304, %r300, -4;
	add.s32 	%r157, %r300, -3;
	cvt.rn.f64.u32 	%fd26, %r157;
	mul.hi.u32 	%r158, %r150, 110892733;
	sub.s32 	%r159, %r150, %r158;
	shr.u32 	%r160, %r159, 1;
	add.s32 	%r161, %r160, %r158;
	shr.u32 	%r162, %r161, 16;
	mul.lo.s32 	%r163, %r162, 127773;
	sub.s32 	%r164, %r150, %r163;
	mul.lo.s32 	%r165, %r164, 16807;
	mul.lo.s32 	%r166, %r162, 2836;
	setp.lt.u32 	%p10, %r165, %r166;
	xor.b32  	%r167, %r166, 2147483647;
	neg.s32 	%r168, %r166;
	selp.b32 	%r169, %r167, %r168, %p10;
	add.s32 	%r303, %r169, %r165;
	add.s32 	%r170, %r303, -1;
	cvt.rn.f64.u32 	%fd27, %r170;
	div.rn.f64 	%fd28, %fd27, 0d41DFFFFFFF800000;
	fma.rn.f64 	%fd29, %fd28, %fd26, 0d0000000000000000;
	cvt.rzi.s32.f64 	%r171, %fd29;
	shl.b32 	%r172, %r171, 2;
	add.s32 	%r173, %r4, %r172;
	ld.shared.u32 	%r174, [%r173];
	ld.shared.u32 	%r175, [%r298+-8];
	st.shared.u32 	[%r173], %r175;
	st.shared.u32 	[%r298+-8], %r174;
	add.s32 	%r299, %r299, 4;
	add.s32 	%r298, %r298, -16;
	setp.ne.s32 	%p11, %r299, 0;
	mov.u32 	%r300, %r304;
	@%p11 bra 	$L__BB0_9;
$L__BB0_10:
	setp.eq.s32 	%p12, %r7, 0;
	@%p12 bra 	$L__BB0_15;
	setp.eq.s32 	%p13, %r7, 1;
	@%p13 bra 	$L__BB0_13;
	add.s32 	%r176, %r304, -1;
	cvt.rn.f64.u32 	%fd30, %r304;
	mul.hi.u32 	%r177, %r303, 110892733;
	sub.s32 	%r178, %r303, %r177;
	shr.u32 	%r179, %r178, 1;
	add.s32 	%r180, %r179, %r177;
	shr.u32 	%r181, %r180, 16;
	mul.lo.s32 	%r182, %r181, 127773;
	sub.s32 	%r183, %r303, %r182;
	mul.lo.s32 	%r184, %r183, 16807;
	mul.lo.s32 	%r185, %r181, 2836;
	setp.lt.u32 	%p14, %r184, %r185;
	xor.b32  	%r186, %r185, 2147483647;
	neg.s32 	%r187, %r185;
	selp.b32 	%r188, %r186, %r187, %p14;
	add.s32 	%r189, %r188, %r184;
	add.s32 	%r190, %r189, -1;
	cvt.rn.f64.u32 	%fd31, %r190;
	div.rn.f64 	%fd32, %fd31, 0d41DFFFFFFF800000;
	fma.rn.f64 	%fd33, %fd32, %fd30, 0d0000000000000000;
	cvt.rzi.s32.f64 	%r191, %fd33;
	shl.b32 	%r192, %r191, 2;
	add.s32 	%r193, %r4, %r192;
	ld.shared.u32 	%r194, [%r193];
	shl.b32 	%r195, %r304, 2;
	add.s32 	%r196, %r4, %r195;
	ld.shared.u32 	%r197, [%r196+-4];
	st.shared.u32 	[%r193], %r197;
	st.shared.u32 	[%r196+-4], %r194;
	add.s32 	%r304, %r304, -2;
	cvt.rn.f64.u32 	%fd34, %r176;
	mul.hi.u32 	%r198, %r189, 110892733;
	sub.s32 	%r199, %r189, %r198;
	shr.u32 	%r200, %r199, 1;
	add.s32 	%r201, %r200, %r198;
	shr.u32 	%r202, %r201, 16;
	mul.lo.s32 	%r203, %r202, 127773;
	sub.s32 	%r204, %r189, %r203;
	mul.lo.s32 	%r205, %r204, 16807;
	mul.lo.s32 	%r206, %r202, 2836;
	setp.lt.u32 	%p15, %r205, %r206;
	xor.b32  	%r207, %r206, 2147483647;
	neg.s32 	%r208, %r206;
	selp.b32 	%r209, %r207, %r208, %p15;
	add.s32 	%r303, %r209, %r205;
	add.s32 	%r210, %r303, -1;
	cvt.rn.f64.u32 	%fd35, %r210;
	div.rn.f64 	%fd36, %fd35, 0d41DFFFFFFF800000;
	fma.rn.f64 	%fd37, %fd36, %fd34, 0d0000000000000000;
	cvt.rzi.s32.f64 	%r211, %fd37;
	shl.b32 	%r212, %r211, 2;
	add.s32 	%r213, %r4, %r212;
	ld.shared.u32 	%r214, [%r213];
	ld.shared.u32 	%r215, [%r196+-8];
	st.shared.u32 	[%r213], %r215;
	st.shared.u32 	[%r196+-8], %r214;
$L__BB0_13:
	and.b32  	%r216, %r2, 1;
	setp.eq.b32 	%p16, %r216, 1;
	not.pred 	%p17, %p16;
	@%p17 bra 	$L__BB0_15;
	cvt.rn.f64.u32 	%fd38, %r304;
	mul.hi.u32 	%r217, %r303, 110892733;
	sub.s32 	%r218, %r303, %r217;
	shr.u32 	%r219, %r218, 1;
	add.s32 	%r220, %r219, %r217;
	shr.u32 	%r221, %r220, 16;
	mul.lo.s32 	%r222, %r221, 127773;
	sub.s32 	%r223, %r303, %r222;
	mul.lo.s32 	%r224, %r223, 16807;
	mul.lo.s32 	%r225, %r221, 2836;
	setp.lt.u32 	%p18, %r224, %r225;
	xor.b32  	%r226, %r225, 2147483647;
	neg.s32 	%r227, %r225;
	selp.b32 	%r228, %r226, %r227, %p18;
	add.s32 	%r229, %r228, %r224;
	add.s32 	%r230, %r229, -1;
	cvt.rn.f64.u32 	%fd39, %r230;
	div.rn.f64 	%fd40, %fd39, 0d41DFFFFFFF800000;
	fma.rn.f64 	%fd41, %fd40, %fd38, 0d0000000000000000;
	cvt.rzi.s32.f64 	%r231, %fd41;
	shl.b32 	%r232, %r231, 2;
	add.s32 	%r233, %r4, %r232;
	ld.shared.u32 	%r234, [%r233];
	shl.b32 	%r235, %r304, 2;
	add.s32 	%r236, %r4, %r235;
	ld.shared.u32 	%r237, [%r236+-4];
	st.shared.u32 	[%r233], %r237;
	st.shared.u32 	[%r236+-4], %r234;
$L__BB0_15:
	bar.sync 	0;
	ld.global.u32 	%r307, [%rd1+12];
	setp.lt.s32 	%p19, %r307, 1;
	@%p19 bra 	$L__BB0_18;
	cvt.u64.u32 	%rd10, %r5;
	mov.b32 	%r306, 0;
$L__BB0_17:
	shl.b32 	%r239, %r306, 2;
	add.s32 	%r240, %r4, %r239;
	ld.shared.u32 	%r241, [%r240];
	cvt.u64.u32 	%rd20, %r306;
	add.s64 	%rd21, %rd20, %rd10;
	shl.b64 	%rd22, %rd21, 2;
	add.s64 	%rd23, %rd2, %rd22;
	st.global.u32 	[%rd23], %r241;
	add.s32 	%r306, %r306, 1;
	ld.global.u32 	%r307, [%rd1+12];
	setp.lt.s32 	%p20, %r306, %r307;
	@%p20 bra 	$L__BB0_17;
$L__BB0_18:
	mul.lo.s32 	%r44, %r307, %r1;
	shl.b32 	%r242, %r44, 2;
	add.s32 	%r45, %r68, %r242;
	add.s32 	%r46, %r307, -1;
	shl.b32 	%r244, %r307, 2;
	add.s32 	%r245, %r45, %r244;
	ld.shared.u32 	%r246, [%r245+-4];
	ld.shared.u32 	%r311, [%r45];
	ld.global.u64 	%rd24, [%rd1+48];
	cvta.to.global.u64 	%rd11, %rd24;
	mad.lo.s32 	%r247, %r307, %r246, %r311;
	mul.wide.s32 	%rd25, %r247, 8;
	add.s64 	%rd26, %rd11, %rd25;
	ld.global.f64 	%fd78, [%rd26];
	setp.lt.u32 	%p21, %r307, 2;
	@%p21 bra 	$L__BB0_31;
	add.s32 	%r249, %r307, -2;
	and.b32  	%r48, %r46, 7;
	setp.lt.u32 	%p22, %r249, 7;
	mov.b32 	%r314, 1;
	@%p22 bra 	$L__BB0_23;
	and.b32  	%r251, %r46, -8;
	neg.s32 	%r310, %r251;
	add.s32 	%r254, %r242, %r68;
	add.s32 	%r308, %r254, 16;
	mov.b32 	%r309, 0;
$L__BB0_21:
	.pragma "nounroll";
	ld.shared.u32 	%r255, [%r308+-12];
	mad.lo.s32 	%r256, %r307, %r255, %r311;
	mul.wide.s32 	%rd27, %r256, 8;
	add.s64 	%rd28, %rd11, %rd27;
	ld.global.f64 	%fd43, [%rd28];
	add.f64 	%fd44, %fd78, %fd43;
	ld.shared.u32 	%r257, [%r308+-8];
	mad.lo.s32 	%r258, %r307, %r257, %r255;
	mul.wide.s32 	%rd29, %r258, 8;
	add.s64 	%rd30, %rd11, %rd29;
	ld.global.f64 	%fd45, [%rd30];
	add.f64 	%fd46, %fd44, %fd45;
	ld.shared.u32 	%r259, [%r308+-4];
	mad.lo.s32 	%r260, %r307, %r259, %r257;
	mul.wide.s32 	%rd31, %r260, 8;
	add.s64 	%rd32, %rd11, %rd31;
	ld.global.f64 	%fd47, [%rd32];
	add.f64 	%fd48, %fd46, %fd47;
	ld.shared.u32 	%r261, [%r308];
	mad.lo.s32 	%r262, %r307, %r261, %r259;
	mul.wide.s32 	%rd33, %r262, 8;
	add.s64 	%rd34, %rd11, %rd33;
	ld.global.f64 	%fd49, [%rd34];
	add.f64 	%fd50, %fd48, %fd49;
	ld.shared.u32 	%r263, [%r308+4];
	mad.lo.s32 	%r264, %r307, %r263, %r261;
	mul.wide.s32 	%rd35, %r264, 8;
	add.s64 	%rd36, %rd11, %rd35;
	ld.global.f64 	%fd51, [%rd36];
	add.f64 	%fd52, %fd50, %fd51;
	ld.shared.u32 	%r265, [%r308+8];
	mad.lo.s32 	%r266, %r307, %r265, %r263;
	mul.wide.s32 	%rd37, %r266, 8;
	add.s64 	%rd38, %rd11, %rd37;
	ld.global.f64 	%fd53, [%rd38];
	add.f64 	%fd54, %fd52, %fd53;
	ld.shared.u32 	%r267, [%r308+12];
	mad.lo.s32 	%r268, %r307, %r267, %r265;
	mul.wide.s32 	%rd39, %r268, 8;
	add.s64 	%rd40, %rd11, %rd39;
	ld.global.f64 	%fd55, [%rd40];
	add.f64 	%fd56, %fd54, %fd55;
	ld.shared.u32 	%r311, [%r308+16];
	mad.lo.s32 	%r269, %r307, %r311, %r267;
	mul.wide.s32 	%rd41, %r269, 8;
	add.s64 	%rd42, %rd11, %rd41;
	ld.global.f64 	%fd57, [%rd42];
	add.f64 	%fd78, %fd56, %fd57;
	add.s32 	%r310, %r310, 8;
	add.s32 	%r309, %r309, 8;
	add.s32 	%r308, %r308, 32;
	setp.ne.s32 	%p23, %r310, 0;
	@%p23 bra 	$L__BB0_21;
	add.s32 	%r314, %r309, 1;
$L__BB0_23:
	setp.eq.s32 	%p24, %r48, 0;
	@%p24 bra 	$L__BB0_31;
	and.b32  	%r62, %r46, 3;
	setp.lt.u32 	%p25, %r48, 4;
	@%p25 bra 	$L__BB0_26;
	shl.b32 	%r270, %r314, 2;
	add.s32 	%r271, %r45, %r270;
	ld.shared.u32 	%r272, [%r271];
	mad.lo.s32 	%r273, %r307, %r272, %r311;
	mul.wide.s32 	%rd43, %r273, 8;
	add.s64 	%rd44, %rd11, %rd43;
	ld.global.f64 	%fd59, [%rd44];
	add.f64 	%fd60, %fd78, %fd59;
	ld.shared.u32 	%r274, [%r271+4];
	mad.lo.s32 	%r275, %r307, %r274, %r272;
	mul.wide.s32 	%rd45, %r275, 8;
	add.s64 	%rd46, %rd11, %rd45;
	ld.global.f64 	%fd61, [%rd46];
	add.f64 	%fd62, %fd60, %fd61;
	ld.shared.u32 	%r276, [%r271+8];
	mad.lo.s32 	%r277, %r307, %r276, %r274;
	mul.wide.s32 	%rd47, %r277, 8;
	add.s64 	%rd48, %rd11, %rd47;
	ld.global.f64 	%fd63, [%rd48];
	add.f64 	%fd64, %fd62, %fd63;
	ld.shared.u32 	%r278, [%r271+12];
	mad.lo.s32 	%r279, %r307, %r278, %r276;
	mul.wide.s32 	%rd49, %r279, 8;
	add.s64 	%rd50, %rd11, %rd49;
	ld.global.f64 	%fd65, [%rd50];
	add.f64 	%fd78, %fd64, %fd65;
	add.s32 	%r314, %r314, 4;
$L__BB0_26:
	setp.eq.s32 	%p26, %r62, 0;
	@%p26 bra 	$L__BB0_31;
	setp.eq.s32 	%p27, %r62, 1;
	@%p27 bra 	$L__BB0_29;
	shl.b32 	%r280, %r314, 2;
	add.s32 	%r281, %r45, %r280;
	ld.shared.u32 	%r282, [%r281];
	ld.shared.u32 	%r283, [%r281+-4];
	mad.lo.s32 	%r284, %r307, %r282, %r283;
	mul.wide.s32 	%rd51, %r284, 8;
	add.s64 	%rd52, %rd11, %rd51;
	ld.global.f64 	%fd67, [%rd52];
	add.f64 	%fd68, %fd78, %fd67;
	ld.shared.u32 	%r285, [%r281+4];
	mad.lo.s32 	%r286, %r307, %r285, %r282;
	mul.wide.s32 	%rd53, %r286, 8;
	add.s64 	%rd54, %rd11, %rd53;
	ld.global.f64 	%fd69, [%rd54];
	add.f64 	%fd78, %fd68, %fd69;
	add.s32 	%r314, %r314, 2;
$L__BB0_29:
	and.b32  	%r287, %r46, 1;
	setp.eq.b32 	%p28, %r287, 1;
	not.pred 	%p29, %p28;
	@%p29 bra 	$L__BB0_31;
	shl.b32 	%r288, %r314, 2;
	add.s32 	%r289, %r45, %r288;
	ld.shared.u32 	%r290, [%r289];
	ld.shared.u32 	%r291, [%r289+-4];
	mad.lo.s32 	%r292, %r307, %r290, %r291;
	mul.wide.s32 	%rd55, %r292, 8;
	add.s64 	%rd56, %rd11, %rd55;
	ld.global.f64 	%fd70, [%rd56];
	add.f64 	%fd78, %fd78, %fd70;
$L__BB0_31:
	ld.shared.u64 	%rd57, [islandPopulationDistance];
	cvta.to.global.u64 	%rd58, %rd57;
	mul.wide.u32 	%rd59, %r1, 8;
	add.s64 	%rd60, %rd58, %rd59;
	st.global.f64 	[%rd60], %fd78;
	ret;

}
	// .globl	_Z17createRandomSeedsP16geneticAlgorithml
.visible .entry _Z17createRandomSeedsP16geneticAlgorithml(
	.param .u64 .ptr .align 1 _Z17createRandomSeedsP16geneticAlgorithml_param_0,
	.param .u64 _Z17createRandomSeedsP16geneticAlgorithml_param_1
)
{
	.reg .pred 	%p<2>;
	.reg .b32 	%r<27>;
	.reg .b64 	%rd<7>;
	.reg .b64 	%fd<4>;

	ld.param.u64 	%rd1, [_Z17createRandomSeedsP16geneticAlgorithml_param_0];
	ld.param.u32 	%r1, [_Z17createRandomSeedsP16geneticAlgorithml_param_1];
	mov.u32 	%r2, %tid.x;
	mov.u32 	%r3, %ctaid.x;
	mov.u32 	%r4, %ntid.x;
	mad.lo.s32 	%r5, %r3, %r4, %r2;
	mul.lo.s32 	%r6, %r5, %r1;
	mul.hi.u32 	%r7, %r6, 3;
	sub.s32 	%r8, %r6, %r7;
	shr.u32 	%r9, %r8, 1;
	add.s32 	%r10, %r9, %r7;
	shr.u32 	%r11, %r10, 30;
	mul.lo.s32 	%r12, %r11, 2147483647;
	sub.s32 	%r13, %r6, %r12;
	max.u32 	%r14, %r13, 1;
	cvta.to.global.u64 	%rd2, %rd1;
	mul.hi.u32 	%r15, %r14, -2092037281;
	shr.u32 	%r16, %r15, 16;
	mul.lo.s32 	%r17, %r16, 127773;
	sub.s32 	%r18, %r14, %r17;
	mul.lo.s32 	%r19, %r18, 16807;
	mul.lo.s32 	%r20, %r16, 2836;
	setp.lt.u32 	%p1, %r19, %r20;
	xor.b32  	%r21, %r20, 2147483647;
	neg.s32 	%r22, %r20;
	selp.b32 	%r23, %r21, %r22, %p1;
	add.s32 	%r24, %r19, %r23;
	add.s32 	%r25, %r24, -1;
	cvt.rn.f64.u32 	%fd1, %r25;
	div.rn.f64 	%fd2, %fd1, 0d41DFFFFFFF800000;
	fma.rn.f64 	%fd3, %fd2, 0d41E0000000000000, 0d0000000000000000;
	cvt.rzi.s32.f64 	%r26, %fd3;
	ld.global.u64 	%rd3, [%rd2+40];
	cvta.to.global.u64 	%rd4, %rd3;
	mul.wide.u32 	%rd5, %r5, 4;
	add.s64 	%rd6, %rd4, %rd5;
	st.global.u32 	[%rd6], %r26;
	ret;

}
	// .globl	_Z16runOneGenerationP16geneticAlgorithm
.visible .entry _Z16runOneGenerationP16geneticAlgorithm(
	.param .u64 .ptr .align 1 _Z16runOneGenerationP16geneticAlgorithm_param_0
)
{
	.reg .pred 	%p<48>;
	.reg .b16 	%rs<3>;
	.reg .b32 	%r<437>;
	.reg .b64 	%rd<170>;
	.reg .b64 	%fd<136>;

	ld.param.u64 	%rd6, [_Z16runOneGenerationP16geneticAlgorithm_param_0];
	cvta.to.global.u64 	%rd1, %rd6;
	ld.global.u32 	%r1, [%rd1+12];
	ld.global.u32 	%r115, [%rd1+16];
	mul.lo.s32 	%r116, %r115, %r1;
	shl.b32 	%r117, %r116, 2;
	mov.u32 	%r118, sharedMemoryPool;
	add.s32 	%r119, %r118, %r117;
	mul.wide.s32 	%rd7, %r116, 4;
	cvt.u64.u32 	%rd8, %r118;
	cvta.shared.u64 	%rd9, %rd8;
	add.s64 	%rd10, %rd9, %rd7;
	st.shared.u64 	[islandPopulationDistance], %rd10;
	mov.u32 	%r2, %tid.x;
	mov.u32 	%r120, %ntid.x;
	mov.u32 	%r3, %ctaid.x;
	mad.lo.s32 	%r4, %r120, %r3, %r2;
	ld.global.u64 	%rd11, [%rd1+64];
	cvta.to.global.u64 	%rd12, %rd11;
	mul.wide.s32 	%rd13, %r4, 8;
	add.s64 	%rd14, %rd12, %rd13;
	ld.global.f64 	%fd27, [%rd14];
	shl.b32 	%r121, %r2, 3;
	add.s32 	%r122, %r119, %r121;
	st.shared.f64 	[%r122], %fd27;
	setp.lt.s32 	%p1, %r1, 1;
	@%p1 bra 	$L__BB2_7;
	ld.global.u64 	%rd15, [%rd1+56];
	cvta.to.global.u64 	%rd2, %rd15;
	mul.lo.s32 	%r5, %r1, %r4;
	mul.lo.s32 	%r6, %r1, %r2;
	and.b32  	%r7, %r1, 3;
	setp.lt.u32 	%p2, %r1, 4;
	mov.b32 	%r404, 0;
	@%p2 bra 	$L__BB2_4;
	and.b32  	%r404, %r1, 2147483644;
	neg.s32 	%r403, %r404;
	add.s64 	%rd3, %rd2, 8;
	shl.b32 	%r124, %r6, 2;
	add.s32 	%r126, %r124, %r118;
	add.s32 	%r401, %r126, 8;
	mov.u32 	%r402, %r5;
$L__BB2_3:
	mul.wide.s32 	%rd16, %r402, 4;
	add.s64 	%rd17, %rd3, %rd16;
	ld.global.u32 	%r127, [%rd17+-8];
	st.shared.u32 	[%r401+-8], %r127;
	ld.global.u32 	%r128, [%rd17+-4];
	st.shared.u32 	[%r401+-4], %r128;
	ld.global.u32 	%r129, [%rd17];
	st.shared.u32 	[%r401], %r129;
	ld.global.u32 	%r130, [%rd17+4];
	st.shared.u32 	[%r401+4], %r130;
	add.s32 	%r403, %r403, 4;
	add.s32 	%r402, %r402, 4;
	add.s32 	%r401, %r401, 16;
	setp.ne.s32 	%p3, %r403, 0;
	@%p3 bra 	$L__BB2_3;
$L__BB2_4:
	setp.eq.s32 	%p4, %r7, 0;
	@%p4 bra 	$L__BB2_7;
	add.s32 	%r131, %r404, %r6;
	shl.b32 	%r132, %r131, 2;
	add.s32 	%r407, %r118, %r132;
	add.s32 	%r406, %r404, %r5;
	neg.s32 	%r405, %r7;
$L__BB2_6:
	.pragma "nounroll";
	mul.wide.s32 	%rd18, %r406, 4;
	add.s64 	%rd19, %rd2, %rd18;
	ld.global.u32 	%r134, [%rd19];
	st.shared.u32 	[%r407], %r134;
	add.s32 	%r407, %r407, 4;
	add.s32 	%r406, %r406, 1;
	add.s32 	%r405, %r405, 1;
	setp.ne.s32 	%p5, %r405, 0;
	@%p5 bra 	$L__BB2_6;
$L__BB2_7:
	bar.sync 	0;
	ld.global.u32 	%r27, [%rd1+12];
	mul.lo.s32 	%r28, %r27, %r2;
	shl.b32 	%r135, %r28, 2;
	add.s32 	%r29, %r118, %r135;
	add.s32 	%r30, %r27, -1;
	shl.b32 	%r137, %r27, 2;
	add.s32 	%r138, %r29, %r137;
	ld.shared.u32 	%r139, [%r138+-4];
	ld.shared.u32 	%r411, [%r29];
	ld.global.u64 	%rd20, [%rd1+48];
	cvta.to.global.u64 	%rd4, %rd20;
	mad.lo.s32 	%r140, %r27, %r139, %r411;
	mul.wide.s32 	%rd21, %r140, 8;
	add.s64 	%rd22, %rd4, %rd21;
	ld.global.f64 	%fd127, [%rd22];
	setp.lt.u32 	%p6, %r27, 2;
	@%p6 bra 	$L__BB2_20;
	add.s32 	%r142, %r27, -2;
	and.b32  	%r32, %r30, 7;
	setp.lt.u32 	%p7, %r142, 7;
	mov.b32 	%r414, 1;
	@%p7 bra 	$L__BB2_12;
	and.b32  	%r144, %r30, -8;
	neg.s32 	%r410, %r144;
	add.s32 	%r147, %r135, %r118;
	add.s32 	%r408, %r147, 16;
	mov.b32 	%r409, 0;
$L__BB2_10:
	.pragma "nounroll";
	ld.shared.u32 	%r148, [%r408+-12];
	mad.lo.s32 	%r149, %r27, %r148, %r411;
	mul.wide.s32 	%rd23, %r149, 8;
	add.s64 	%rd24, %rd4, %rd23;
	ld.global.f64 	%fd29, [%rd24];
	add.f64 	%fd30, %fd127, %fd29;
	ld.shared.u32 	%r150, [%r408+-8];
	mad.lo.s32 	%r151, %r27, %r150, %r148;
	mul.wide.s32 	%rd25, %r151, 8;
	add.s64 	%rd26, %rd4, %rd25;
	ld.global.f64 	%fd31, [%rd26];
	add.f64 	%fd32, %fd30, %fd31;
	ld.shared.u32 	%r152, [%r408+-4];
	mad.lo.s32 	%r153, %r27, %r152, %r150;
	mul.wide.s32 	%rd27, %r153, 8;
	add.s64 	%rd28, %rd4, %rd27;
	ld.global.f64 	%fd33, [%rd28];
	add.f64 	%fd34, %fd32, %fd33;
	ld.shared.u32 	%r154, [%r408];
	mad.lo.s32 	%r155, %r27, %r154, %r152;
	mul.wide.s32 	%rd29, %r155, 8;
	add.s64 	%rd30, %rd4, %rd29;
	ld.global.f64 	%fd35, [%rd30];
	add.f64 	%fd36, %fd34, %fd35;
	ld.shared.u32 	%r156, [%r408+4];
	mad.lo.s32 	%r157, %r27, %r156, %r154;
	mul.wide.s32 	%rd31, %r157, 8;
	add.s64 	%rd32, %rd4, %rd31;
	ld.global.f64 	%fd37, [%rd32];
	add.f64 	%fd38, %fd36, %fd37;
	ld.shared.u32 	%r158, [%r408+8];
	mad.lo.s32 	%r159, %r27, %r158, %r156;
	mul.wide.s32 	%rd33, %r159, 8;
	add.s64 	%rd34, %rd4, %rd33;
	ld.global.f64 	%fd39, [%rd34];
	add.f64 	%fd40, %fd38, %fd39;
	ld.shared.u32 	%r160, [%r408+12];
	mad.lo.s32 	%r161, %r27, %r160, %r158;
	mul.wide.s32 	%rd35, %r161, 8;
	add.s64 	%rd36, %rd4, %rd35;
	ld.global.f64 	%fd41, [%rd36];
	add.f64 	%fd42, %fd40, %fd41;
	ld.shared.u32 	%r411, [%r408+16];
	mad.lo.s32 	%r162, %r27, %r411, %r160;
	mul.wide.s32 	%rd37, %r162, 8;
	add.s64 	%rd38, %rd4, %rd37;
	ld.global.f64 	%fd43, [%rd38];
	add.f64 	%fd127, %fd42, %fd43;
	add.s32 	%r410, %r410, 8;
	add.s32 	%r409, %r409, 8;
	add.s32 	%r408, %r408, 32;
	setp.ne.s32 	%p8, %r410, 0;
	@%p8 bra 	$L__BB2_10;
	add.s32 	%r414, %r409, 1;
$L__BB2_12:
	setp.eq.s32 	%p9, %r32, 0;
	@%p9 bra 	$L__BB2_20;
	and.b32  	%r46, %r30, 3;
	setp.lt.u32 	%p10, %r32, 4;
	@%p10 bra 	$L__BB2_15;
	shl.b32 	%r163, %r414, 2;
	add.s32 	%r164, %r29, %r163;
	ld.shared.u32 	%r165, [%r164];
	mad.lo.s32 	%r166, %r27, %r165, %r411;
	mul.wide.s32 	%rd39, %r166, 8;
	add.s64 	%rd40, %rd4, %rd39;
	ld.global.f64 	%fd45, [%rd40];
	add.f64 	%fd46, %fd127, %fd45;
	ld.shared.u32 	%r167, [%r164+4];
	mad.lo.s32 	%r168, %r27, %r167, %r165;
	mul.wide.s32 	%rd41, %r168, 8;
	add.s64 	%rd42, %rd4, %rd41;
	ld.global.f64 	%fd47, [%rd42];
	add.f64 	%fd48, %fd46, %fd47;
	ld.shared.u32 	%r169, [%r164+8];
	mad.lo.s32 	%r170, %r27, %r169, %r167;
	mul.wide.s32 	%rd43, %r170, 8;
	add.s64 	%rd44, %rd4, %rd43;
	ld.global.f64 	%fd49, [%rd44];
	add.f64 	%fd50, %fd48, %fd49;
	ld.shared.u32 	%r171, [%r164+12];
	mad.lo.s32 	%r172, %r27, %r171, %r169;
	mul.wide.s32 	%rd45, %r172, 8;
	add.s64 	%rd46, %rd4, %rd45;
	ld.global.f64 	%fd51, [%rd46];
	add.f64 	%fd127, %fd50, %fd51;
	add.s32 	%r414, %r414, 4;
$L__BB2_15:
	setp.eq.s32 	%p11, %r46, 0;
	@%p11 bra 	$L__BB2_20;
	setp.eq.s32 	%p12, %r46, 1;
	@%p12 bra 	$L__BB2_18;
	shl.b32 	%r173, %r414, 2;
	add.s32 	%r174, %r29, %r173;
	ld.shared.u32 	%r175, [%r174];
	ld.shared.u32 	%r176, [%r174+-4];
	mad.lo.s32 	%r177, %r27, %r175, %r176;
	mul.wide.s32 	%rd47, %r177, 8;
	add.s64 	%rd48, %rd4, %rd47;
	ld.global.f64 	%fd53, [%rd48];
	add.f64 	%fd54, %fd127, %fd53;
	ld.shared.u32 	%r178, [%r174+4];
	mad.lo.s32 	%r179, %r27, %r178, %r175;
	mul.wide.s32 	%rd49, %r179, 8;
	add.s64 	%rd50, %rd4, %rd49;
	ld.global.f64 	%fd55, [%rd50];
	add.f64 	%fd127, %fd54, %fd55;
	add.s32 	%r414, %r414, 2;
$L__BB2_18:
	and.b32  	%r180, %r30, 1;
	setp.eq.b32 	%p13, %r180, 1;
	not.pred 	%p14, %p13;
	@%p14 bra 	$L__BB2_20;
	shl.b32 	%r181, %r414, 2;
	add.s32 	%r182, %r29, %r181;
	ld.shared.u32 	%r183, [%r182];
	ld.shared.u32 	%r184, [%r182+-4];
	mad.lo.s32 	%r185, %r27, %r183, %r184;
	mul.wide.s32 	%rd51, %r185, 8;
	add.s64 	%rd52, %rd4, %rd51;
	ld.global.f64 	%fd56, [%rd52];
	add.f64 	%fd127, %fd127, %fd56;
$L__BB2_20:
	ld.shared.u64 	%rd53, [islandPopulationDistance];
	mul.wide.u32 	%rd54, %r2, 8;
	add.s64 	%rd55, %rd53, %rd54;
	st.f64 	[%rd55], %fd127;
	bar.sync 	0;
	ld.global.u64 	%rd56, [%rd1+40];
	cvta.to.global.u64 	%rd57, %rd56;
	mul.wide.u32 	%rd58, %r4, 4;
	add.s64 	%rd59, %rd57, %rd58;
	ld.global.u32 	%r186, [%rd59];
	mul.hi.u32 	%r187, %r186, 3;
	sub.s32 	%r188, %r186, %r187;
	shr.u32 	%r189, %r188, 1;
	add.s32 	%r190, %r189, %r187;
	shr.u32 	%r191, %r190, 30;
	mul.lo.s32 	%r192, %r191, 2147483647;
	sub.s32 	%r193, %r186, %r192;
	max.u32 	%r194, %r193, 1;
	ld.shared.u64 	%rd60, [islandPopulationDistance];
	ld.global.u16 	%rs1, [%rd1+12];
	add.s16 	%rs2, %rs1, -1;
	cvt.rn.f64.s16 	%fd57, %rs2;
	add.f64 	%fd58, %fd57, 0d3FF0000000000000;
	mul.hi.u32 	%r195, %r194, 1581746633;
	shr.u32 	%r196, %r195, 14;
	mul.lo.s32 	%r197, %r196, 44488;
	sub.s32 	%r198, %r194, %r197;
	mul.lo.s32 	%r199, %r198, 48271;
	mul.lo.s32 	%r200, %r196, 3399;
	setp.lt.u32 	%p15, %r199, %r200;
	xor.b32  	%r201, %r200, 2147483647;
	neg.s32 	%r202, %r200;
	selp.b32 	%r203, %r201, %r202, %p15;
	add.s32 	%r204, %r203, %r199;
	add.s32 	%r205, %r204, -1;
	cvt.rn.f64.u32 	%fd59, %r205;
	div.rn.f64 	%fd60, %fd59, 0d41DFFFFFFF800000;
	fma.rn.f64 	%fd61, %fd58, %fd60, 0d0000000000000000;
	cvt.rzi.s32.f64 	%r206, %fd61;
	cvt.u64.u32 	%rd61, %r206;
	cvt.s32.s16 	%r207, %r206;
	add.s64 	%rd62, %rd60, %rd54;
	ld.f64 	%fd62, [%rd62];
	shl.b64 	%rd63, %rd61, 48;
	shr.s64 	%rd64, %rd63, 45;
	add.s64 	%rd65, %rd60, %rd64;
	ld.f64 	%fd63, [%rd65];
	setp.gt.f64 	%p16, %fd62, %fd63;
	selp.b32 	%r208, %r207, %r2, %p16;
	mul.hi.u32 	%r209, %r204, -1131474031;
	shr.u32 	%r210, %r209, 15;
	mul.lo.s32 	%r211, %r210, 44488;
	sub.s32 	%r212, %r204, %r211;
	mul.lo.s32 	%r213, %r212, 48271;
	mul.lo.s32 	%r214, %r210, 3399;
	setp.lt.u32 	%p17, %r213, %r214;
	xor.b32  	%r215, %r214, 2147483647;
	neg.s32 	%r216, %r214;
	selp.b32 	%r217, %r215, %r216, %p17;
	add.s32 	%r218, %r217, %r213;
	add.s32 	%r219, %r218, -1;
	cvt.rn.f64.u32 	%fd64, %r219;
	div.rn.f64 	%fd65, %fd64, 0d41DFFFFFFF800000;
	fma.rn.f64 	%fd66, %fd58, %fd65, 0d0000000000000000;
	cvt.rzi.s32.f64 	%r220, %fd66;
	cvt.u64.u32 	%rd66, %r220;
	cvt.s32.s16 	%r221, %r220;
	mul.wide.s32 	%rd67, %r208, 8;
	add.s64 	%rd68, %rd60, %rd67;
	ld.f64 	%fd67, [%rd68];
	shl.b64 	%rd69, %rd66, 48;
	shr.s64 	%rd70, %rd69, 45;
	add.s64 	%rd71, %rd60, %rd70;
	ld.f64 	%fd68, [%rd71];
	setp.gt.f64 	%p18, %fd67, %fd68;
	selp.b32 	%r222, %r221, %r208, %p18;
	mul.hi.u32 	%r223, %r218, -1131474031;
	shr.u32 	%r224, %r223, 15;
	mul.lo.s32 	%r225, %r224, 44488;
	sub.s32 	%r226, %r218, %r225;
	mul.lo.s32 	%r227, %r226, 48271;
	mul.lo.s32 	%r228, %r224, 3399;
	setp.lt.u32 	%p19, %r227, %r228;
	xor.b32  	%r229, %r228, 2147483647;
	neg.s32 	%r230, %r228;
	selp.b32 	%r231, %r229, %r230, %p19;
	add.s32 	%r232, %r231, %r227;
	add.s32 	%r233, %r232, -1;
	cvt.rn.f64.u32 	%fd69, %r233;
	div.rn.f64 	%fd70, %fd69, 0d41DFFFFFFF800000;
	fma.rn.f64 	%fd71, %fd58, %fd70, 0d0000000000000000;
	cvt.rzi.s32.f64 	%r234, %fd71;
	cvt.u64.u32 	%rd72, %r234;
	cvt.s32.s16 	%r235, %r234;
	mul.wide.s32 	%rd73, %r222, 8;
	add.s64 	%rd74, %rd60, %rd73;
	ld.f64 	%fd72, [%rd74];
	shl.b64 	%rd75, %rd72, 48;
	shr.s64 	%rd76, %rd75, 45;
	add.s64 	%rd77, %rd60, %rd76;
	ld.f64 	%fd73, [%rd77];
	setp.gt.f64 	%p20, %fd72, %fd73;
	selp.b32 	%r236, %r235, %r222, %p20;
	mul.hi.u32 	%r237, %r232, -1131474031;
	shr.u32 	%r238, %r237, 15;
	mul.lo.s32 	%r239, %r238, 44488;
	sub.s32 	%r240, %r232, %r239;
	mul.lo.s32 	%r241, %r240, 48271;
	mul.lo.s32 	%r242, %r238, 3399;
	setp.lt.u32 	%p21, %r241, %r242;
	xor.b32  	%r243, %r242, 2147483647;
	neg.s32 	%r244, %r242;
	selp.b32 	%r245, %r243, %r244, %p21;
	add.s32 	%r246, %r245, %r241;
	add.s32 	%r247, %r246, -1;
	cvt.rn.f64.u32 	%fd74, %r247;
	div.rn.f64 	%fd75, %fd74, 0d41DFFFFFFF800000;
	fma.rn.f64 	%fd76, %fd58, %fd75, 0d0000000000000000;
	cvt.rzi.s32.f64 	%r248, %fd76;
	cvt.u64.u32 	%rd78, %r248;
	cvt.s32.s16 	%r249, %r248;
	mul.wide.s32 	%rd79, %r236, 8;
	add.s64 	%rd80, %rd60, %rd79;
	ld.f64 	%fd77, [%rd80];
	shl.b64 	%rd81, %rd78, 48;
	shr.s64 	%rd82, %rd81, 45;
	add.s64 	%rd83, %rd60, %rd82;
	ld.f64 	%fd78, [%rd83];
	setp.gt.f64 	%p22, %fd77, %fd78;
	selp.b32 	%r250, %r249, %r236, %p22;
	mul.hi.u32 	%r251, %r246, -1131474031;
	shr.u32 	%r252, %r251, 15;
	mul.lo.s32 	%r253, %r252, 44488;
	sub.s32 	%r254, %r246, %r253;
	mul.lo.s32 	%r255, %r254, 48271;
	mul.lo.s32 	%r256, %r252, 3399;
	setp.lt.u32 	%p23, %r255, %r256;
	xor.b32  	%r257, %r256, 2147483647;
	neg.s32 	%r258, %r256;
	selp.b32 	%r259, %r257, %r258, %p23;
	add.s32 	%r260, %r259, %r255;
	add.s32 	%r261, %r260, -1;
	cvt.rn.f64.u32 	%fd79, %r261;
	div.rn.f64 	%fd80, %fd79, 0d41DFFFFFFF800000;
	fma.rn.f64 	%fd81, %fd58, %fd80, 0d0000000000000000;
	cvt.rzi.s32.f64 	%r262, %fd81;
	cvt.u64.u32 	%rd84, %r262;
	cvt.s32.s16 	%r263, %r262;
	mul.wide.s32 	%rd85, %r250, 8;
	add.s64 	%rd86, %rd60, %rd85;
	ld.f64 	%fd82, [%rd86];
	shl.b64 	%rd87, %rd84, 48;
	shr.s64 	%rd88, %rd87, 45;
	add.s64 	%rd89, %rd60, %rd88;
	ld.f64 	%fd83, [%rd89];
	setp.gt.f64 	%p24, %fd82, %fd83;
	selp.b32 	%r51, %r263, %r250, %p24;
	bar.sync 	0;
	ld.global.u32 	%r52, [%rd1+12];
	setp.lt.s32 	%p25, %r52, 1;
	@%p25 bra 	$L__BB2_27;
	mul.lo.s32 	%r53, %r52, %r51;
	mul.lo.s32 	%r54, %r52, %r2;
	and.b32  	%r55, %r52, 3;
	setp.lt.u32 	%p26, %r52, 4;
	mov.b32 	%r419, 0;
	@%p26 bra 	$L__BB2_24;
	and.b32  	%r419, %r52, 2147483644;
	neg.s32 	%r418, %r419;
	shl.b32 	%r265, %r53, 2;
	add.s32 	%r267, %r265, %r118;
	add.s32 	%r417, %r267, 8;
	shl.b32 	%r268, %r54, 2;
	add.s32 	%r269, %r268, %r118;
	add.s32 	%r416, %r269, 8;
$L__BB2_23:
	ld.shared.u32 	%r270, [%r417+-8];
	st.shared.u32 	[%r416+-8], %r270;
	ld.shared.u32 	%r271, [%r417+-4];
	st.shared.u32 	[%r416+-4], %r271;
	ld.shared.u32 	%r272, [%r417];
	st.shared.u32 	[%r416], %r272;
	ld.shared.u32 	%r273, [%r417+4];
	st.shared.u32 	[%r416+4], %r273;
	add.s32 	%r418, %r418, 4;
	add.s32 	%r417, %r417, 16;
	add.s32 	%r416, %r416, 16;
	setp.ne.s32 	%p27, %r418, 0;
	@%p27 bra 	$L__BB2_23;
$L__BB2_24:
	setp.eq.s32 	%p28, %r55, 0;
	@%p28 bra 	$L__BB2_27;
	add.s32 	%r274, %r419, %r54;
	shl.b32 	%r275, %r274, 2;
	add.s32 	%r422, %r118, %r275;
	add.s32 	%r277, %r419, %r53;
	shl.b32 	%r278, %r277, 2;
	add.s32 	%r421, %r118, %r278;
	neg.s32 	%r420, %r55;
$L__BB2_26:
	.pragma "nounroll";
	ld.shared.u32 	%r279, [%r421];
	st.shared.u32 	[%r422], %r279;
	add.s32 	%r422, %r422, 4;
	add.s32 	%r421, %r421, 4;
	add.s32 	%r420, %r420, 1;
	setp.ne.s32 	%p29, %r420, 0;
	@%p29 bra 	$L__BB2_26;
$L__BB2_27:
	ld.shared.u64 	%rd90, [islandPopulationDistance];
	mul.wide.s32 	%rd91, %r51, 8;
	add.s64 	%rd92, %rd90, %rd91;
	ld.f64 	%fd84, [%rd92];
	add.s64 	%rd94, %rd90, %rd54;
	st.f64 	[%rd94], %fd84;
	bar.sync 	0;
	ld.global.u64 	%rd95, [%rd1+40];
	cvta.to.global.u64 	%rd96, %rd95;
	mul.wide.s32 	%rd97, %r4, 4;
	add.s64 	%rd98, %rd96, %rd97;
	ld.global.u32 	%r280, [%rd98];
	mul.hi.u32 	%r281, %r280, 3;
	sub.s32 	%r282, %r280, %r281;
	shr.u32 	%r283, %r282, 1;
	add.s32 	%r284, %r283, %r281;
	shr.u32 	%r285, %r284, 30;
	mul.lo.s32 	%r286, %r285, 2147483647;
	sub.s32 	%r287, %r280, %r286;
	max.u32 	%r288, %r287, 1;
	mul.hi.u32 	%r289, %r288, 1581746633;
	shr.u32 	%r290, %r289, 14;
	mul.lo.s32 	%r291, %r290, 44488;
	sub.s32 	%r292, %r288, %r291;
	mul.lo.s32 	%r293, %r292, 48271;
	mul.lo.s32 	%r294, %r290, 3399;
	setp.lt.u32 	%p30, %r293, %r294;
	xor.b32  	%r295, %r294, 2147483647;
	neg.s32 	%r296, %r294;
	selp.b32 	%r297, %r295, %r296, %p30;
	add.s32 	%r298, %r293, %r297;
	add.s32 	%r299, %r298, -1;
	cvt.rn.f64.u32 	%fd85, %r299;
	div.rn.f64 	%fd86, %fd85, 0d41DFFFFFFF800000;
	fma.rn.f64 	%fd87, %fd86, 0d41E0000000000000, 0d0000000000000000;
	cvt.rzi.s32.f64 	%r300, %fd87;
	add.s64 	%rd100, %rd96, %rd58;
	st.global.u32 	[%rd100], %r300;
	bar.sync 	0;
	ld.global.u32 	%r76, [%rd1+12];
	mul.lo.s32 	%r77, %r76, %r2;
	shl.b32 	%r301, %r77, 2;
	add.s32 	%r78, %r118, %r301;
	add.s32 	%r79, %r76, -1;
	shl.b32 	%r303, %r76, 2;
	add.s32 	%r304, %r78, %r303;
	ld.shared.u32 	%r305, [%r304+-4];
	ld.shared.u32 	%r426, [%r78];
	ld.global.u64 	%rd101, [%rd1+48];
	cvta.to.global.u64 	%rd5, %rd101;
	mad.lo.s32 	%r306, %r76, %r305, %r426;
	mul.wide.s32 	%rd102, %r306, 8;
	add.s64 	%rd103, %rd5, %rd102;
	ld.global.f64 	%fd135, [%rd103];
	setp.lt.u32 	%p31, %r76, 2;
	@%p31 bra 	$L__BB2_40;
	add.s32 	%r308, %r76, -2;
	and.b32  	%r81, %r79, 7;
	setp.lt.u32 	%p32, %r308, 7;
	mov.b32 	%r429, 1;
	@%p32 bra 	$L__BB2_32;
	and.b32  	%r310, %r79, -8;
	neg.s32 	%r425, %r310;
	add.s32 	%r313, %r301, %r118;
	add.s32 	%r423, %r313, 16;
	mov.b32 	%r424, 0;
$L__BB2_30:
	.pragma "nounroll";
	ld.shared.u32 	%r314, [%r423+-12];
	mad.lo.s32 	%r315, %r76, %r314, %r426;
	mul.wide.s32 	%rd104, %r315, 8;
	add.s64 	%rd105, %rd5, %rd104;
	ld.global.f64 	%fd89, [%rd105];
	add.f64 	%fd90, %fd135, %fd89;
	ld.shared.u32 	%r316, [%r423+-8];
	mad.lo.s32 	%r317, %r76, %r316, %r314;
	mul.wide.s32 	%rd106, %r317, 8;
	add.s64 	%rd107, %rd5, %rd106;
	ld.global.f64 	%fd91, [%rd107];
	add.f64 	%fd92, %fd90, %fd91;
	ld.shared.u32 	%r318, [%r423+-4];
	mad.lo.s32 	%r319, %r76, %r318, %r316;
	mul.wide.s32 	%rd108, %r319, 8;
	add.s64 	%rd109, %rd5, %rd108;
	ld.global.f64 	%fd93, [%rd109];
	add.f64 	%fd94, %fd92, %fd93;
	ld.shared.u32 	%r320, [%r423];
	mad.lo.s32 	%r321, %r76, %r320, %r318;
	mul.wide.s32 	%rd110, %r321, 8;
	add.s64 	%rd111, %rd5, %rd110;
	ld.global.f64 	%fd95, [%rd111];
	add.f64 	%fd96, %fd94, %fd95;
	ld.shared.u32 	%r322, [%r423+4];
	mad.lo.s32 	%r323, %r76, %r322, %r320;
	mul.wide.s32 	%rd112, %r323, 8;
	add.s64 	%rd113, %rd5, %rd112;
	ld.global.f64 	%fd97, [%rd113];
	add.f64 	%fd98, %fd96, %fd97;
	ld.shared.u32 	%r324, [%r423+8];
	mad.lo.s32 	%r325, %r76, %r324, %r322;
	mul.wide.s32 	%rd114, %r325, 8;
	add.s64 	%rd115, %rd5, %rd114;
	ld.global.f64 	%fd99, [%rd115];
	add.f64 	%fd100, %fd98, %fd99;
	ld.shared.u32 	%r326, [%r423+12];
	mad.lo.s32 	%r327, %r76, %r326, %r324;
	mul.wide.s32 	%rd116, %r327, 8;
	add.s64 	%rd117, %rd5, %rd116;
	ld.global.f64 	%fd101, [%rd117];
	add.f64 	%fd102, %fd100, %fd101;
	ld.shared.u32 	%r426, [%r423+16];
	mad.lo.s32 	%r328, %r76, %r426, %r326;
	mul.wide.s32 	%rd118, %r328, 8;
	add.s64 	%rd119, %rd5, %rd118;
	ld.global.f64 	%fd103, [%rd119];
	add.f64 	%fd135, %fd102, %fd103;
	add.s32 	%r425, %r425, 8;
	add.s32 	%r424, %r424, 8;
	add.s32 	%r423, %r423, 32;
	setp.ne.s32 	%p33, %r425, 0;
	@%p33 bra 	$L__BB2_30;
	add.s32 	%r429, %r424, 1;
$L__BB2_32:
	setp.eq.s32 	%p34, %r81, 0;
	@%p34 bra 	$L__BB2_40;
	and.b32  	%r95, %r79, 3;
	setp.lt.u32 	%p35, %r81, 4;
	@%p35 bra 	$L__BB2_35;
	shl.b32 	%r329, %r429, 2;
	add.s32 	%r330, %r78, %r329;
	ld.shared.u32 	%r331, [%r330];
	mad.lo.s32 	%r332, %r76, %r331, %r426;
	mul.wide.s32 	%rd120, %r332, 8;
	add.s64 	%rd121, %rd5, %rd120;
	ld.global.f64 	%fd105, [%rd121];
	add.f64 	%fd106, %fd135, %fd105;
	ld.shared.u32 	%r333, [%r330+4];
	mad.lo.s32 	%r334, %r76, %r333, %r331;
	mul.wide.s32 	%rd122, %r334, 8;
	add.s64 	%rd123, %rd5, %rd122;
	ld.global.f64 	%fd107, [%rd123];
	add.f64 	%fd108, %fd106, %fd107;
	ld.shared.u32 	%r335, [%r330+8];
	mad.lo.s32 	%r336, %r76, %r335, %r333;
	mul.wide.s32 	%rd124, %r336, 8;
	add.s64 	%rd125, %rd5, %rd124;
	ld.global.f64 	%fd109, [%rd125];
	add.f64 	%fd110, %fd108, %fd109;
	ld.shared.u32 	%r337, [%r330+12];
	mad.lo.s32 	%r338, %r76, %r337, %r335;
	mul.wide.s32 	%rd126, %r338, 8;
	add.s64 	%rd127, %rd5, %rd126;
	ld.global.f64 	%fd111, [%rd127];
	add.f64 	%fd135, %fd110, %fd111;
	add.s32 	%r429, %r429, 4;
$L__BB2_35:
	setp.eq.s32 	%p36, %r95, 0;
	@%p36 bra 	$L__BB2_40;
	setp.eq.s32 	%p37, %r95, 1;
	@%p37 bra 	$L__BB2_38;
	shl.b32 	%r339, %r429, 2;
	add.s32 	%r340, %r78, %r339;
	ld.shared.u32 	%r341, [%r340];
	ld.shared.u32 	%r342, [%r340+-4];
	mad.lo.s32 	%r343, %r76, %r341, %r342;
	mul.wide.s32 	%rd128, %r343, 8;
	add.s64 	%rd129, %rd5, %rd128;
	ld.global.f64 	%fd113, [%rd129];
	add.f64 	%fd114, %fd135, %fd113;
	ld.shared.u32 	%r344, [%r340+4];
	mad.lo.s32 	%r345, %r76, %r344, %r341;
	mul.wide.s32 	%rd130, %r345, 8;
	add.s64 	%rd131, %rd5, %rd130;
	ld.global.f64 	%fd115, [%rd131];
	add.f64 	%fd135, %fd114, %fd115;
	add.s32 	%r429, %r429, 2;
$L__BB2_38:
	and.b32  	%r346, %r79, 1;
	setp.eq.b32 	%p38, %r346, 1;
	not.pred 	%p39, %p38;
	@%p39 bra 	$L__BB2_40;
	shl.b32 	%r347, %r429, 2;
	add.s32 	%r348, %r78, %r347;
	ld.shared.u32 	%r349, [%r348];
	ld.shared.u32 	%r350, [%r348+-4];
	mad.lo.s32 	%r351, %r76, %r349, %r350;
	mul.wide.s32 	%rd132, %r351, 8;
	add.s64 	%rd133, %rd5, %rd132;
	ld.global.f64 	%fd116, [%rd133];
	add.f64 	%fd135, %fd135, %fd116;
$L__BB2_40:
	ld.shared.u64 	%rd134, [islandPopulationDistance];
	add.s64 	%rd136, %rd134, %rd54;
	st.f64 	[%rd136], %fd135;
	bar.sync 	0;
	ld.global.u32 	%r352, [%rd1];
	shr.u32 	%r353, %r352, 31;
	add.s32 	%r354, %r352, %r353;
	shr.s32 	%r355, %r354, 1;
	setp.ge.u32 	%p40, %r2, %r355;
	@%p40 bra 	$L__BB2_45;
	ld.global.u32 	%r431, [%rd1+12];
	setp.lt.s32 	%p46, %r431, 1;
	@%p46 bra 	$L__BB2_44;
	mov.b32 	%r432, 0;
$L__BB2_43:
	mad.lo.s32 	%r395, %r431, %r2, %r432;
	shl.b32 	%r396, %r395, 2;
	add.s32 	%r398, %r118, %r396;
	ld.shared.u32 	%r399, [%r398];
	ld.global.u64 	%rd159, [%rd1+56];
	cvta.to.global.u64 	%rd160, %rd159;
	mad.lo.s32 	%r400, %r431, %r4, %r432;
	mul.wide.s32 	%rd161, %r400, 4;
	add.s64 	%rd162, %rd160, %rd161;
	st.global.u32 	[%rd162], %r399;
	add.s32 	%r432, %r432, 1;
	ld.global.u32 	%r431, [%rd1+12];
	setp.lt.s32 	%p47, %r432, %r431;
	@%p47 bra 	$L__BB2_43;
$L__BB2_44:
	ld.shared.u64 	%rd163, [islandPopulationDistance];
	add.s64 	%rd165, %rd163, %rd54;
	ld.f64 	%fd119, [%rd165];
	ld.global.u64 	%rd166, [%rd1+64];
	cvta.to.global.u64 	%rd167, %rd166;
	add.s64 	%rd169, %rd167, %rd13;
	st.global.f64 	[%rd169], %fd119;
	bra.uni 	$L__BB2_54;
$L__BB2_45:
	ld.global.u32 	%r356, [%rd1+4];
	add.s32 	%r357, %r356, -1;
	setp.lt.u32 	%p41, %r3, %r357;
	@%p41 bra 	$L__BB2_50;
	ld.global.u32 	%r435, [%rd1+12];
	setp.lt.s32 	%p42, %r435, 1;
	@%p42 bra 	$L__BB2_49;
	mov.b32 	%r436, 0;
$L__BB2_48:
	ld.global.u32 	%r359, [%rd1+20];
	shr.u32 	%r360, %r359, 31;
	add.s32 	%r361, %r359, %r360;
	shr.u32 	%r362, %r361, 1;
	sub.s32 	%r363, %r2, %r362;
	mad.lo.s32 	%r364, %r363, %r435, %r436;
	shl.b32 	%r365, %r364, 2;
	add.s32 	%r367, %r118, %r365;
	ld.shared.u32 	%r368, [%r367];
	ld.global.u64 	%rd137, [%rd1+56];
	cvta.to.global.u64 	%rd138, %rd137;
	mad.lo.s32 	%r369, %r435, %r2, %r436;
	mul.wide.u32 	%rd139, %r369, 4;
	add.s64 	%rd140, %rd138, %rd139;
	st.global.u32 	[%rd140], %r368;
	add.s32 	%r436, %r436, 1;
	ld.global.u32 	%r435, [%rd1+12];
	setp.lt.s32 	%p43, %r436, %r435;
	@%p43 bra 	$L__BB2_48;
$L__BB2_49:
	ld.shared.u64 	%rd141, [islandPopulationDistance];
	ld.global.u32 	%r370, [%rd1+20];
	shr.u32 	%r371, %r370, 31;
	add.s32 	%r372, %r370, %r371;
	shr.s32 	%r373, %r372, 1;
	sub.s32 	%r374, %r2, %r373;
	mul.wide.u32 	%rd142, %r374, 8;
	add.s64 	%rd143, %rd141, %rd142;
	ld.f64 	%fd117, [%rd143];
	ld.global.u64 	%rd144, [%rd1+64];
	cvta.to.global.u64 	%rd145, %rd144;
	add.s64 	%rd147, %rd145, %rd54;
	st.global.f64 	[%rd147], %fd117;
	bra.uni 	$L__BB2_54;
$L__BB2_50:
	ld.global.u32 	%r433, [%rd1+12];
	setp.lt.s32 	%p44, %r433, 1;
	@%p44 bra 	$L__BB2_53;
	mov.b32 	%r434, 0;
$L__BB2_52:
	ld.global.u32 	%r376, [%rd1+20];
	shr.u32 	%r377, %r376, 31;
	add.s32 	%r378, %r376, %r377;
	shr.u32 	%r379, %r378, 1;
	sub.s32 	%r380, %r2, %r379;
	mad.lo.s32 	%r381, %r380, %r433, %r434;
	shl.b32 	%r382, %r381, 2;
	add.s32 	%r384, %r118, %r382;
	ld.shared.u32 	%r385, [%r384];
	ld.global.u64 	%rd148, [%rd1+56];
	cvta.to.global.u64 	%rd149, %rd148;
	add.s32 	%r386, %r376, %r4;
	mad.lo.s32 	%r387, %r386, %r433, %r434;
	mul.wide.s32 	%rd150, %r387, 4;
	add.s64 	%rd151, %rd149, %rd150;
	st.global.u32 	[%rd151], %r385;
	add.s32 	%r434, %r434, 1;
	ld.global.u32 	%r433, [%rd1+12];
	setp.lt.s32 	%p45, %r434, %r433;
	@%p45 bra 	$L__BB2_52;
$L__BB2_53:
	ld.shared.u64 	%rd152, [islandPopulationDistance];
	ld.global.u32 	%r388, [%rd1+20];
	shr.u32 	%r389, %r388, 31;
	add.s32 	%r390, %r388, %r389;
	shr.s32 	%r391, %r390, 1;
	sub.s32 	%r392, %r2, %r391;
	mul.wide.u32 	%rd153, %r392, 8;
	add.s64 	%rd154, %rd152, %rd153;
	ld.f64 	%fd118, [%rd154];
	ld.global.u64 	%rd155, [%rd1+64];
	cvta.to.global.u64 	%rd156, %rd155;
	add.s32 	%r393, %r388, %r4;
	mul.wide.s32 	%rd157, %r393, 8;
	add.s64 	%rd158, %rd156, %rd157;
	st.global.f64 	[%rd158], %fd118;
$L__BB2_54:
	bar.sync 	0;
	ret;

}


// ===== COMPILED SASS (sm_100) =====

	.target	sm_100

	.elftype	@"ET_EXEC"


//--------------------- .note.nv.tkinfo           --------------------------
	.section	.note.nv.tkinfo,"",@"SHT_NOTE"
	.sectionflags	@"SHF_NOTE_NV_TKINFO"
	.tkinfo
        /*0018*/ 	.word	0x00000002
        /*0030*/ 	.string	""
        /*0030*/ 	.string	"ptxas"
        /*0030*/ 	.string	"Cuda compilation tools, release 13.0, V13.0.88"
        /*0030*/ 	.string	"Build cuda_13.0.r13.0/compiler.36424714_0"
        /*0030*/ 	.string	"-arch sm_100 -m 64 "



//--------------------- .note.nv.cuinfo           --------------------------
	.section	.note.nv.cuinfo,"",@"SHT_NOTE"
	.sectionflags	@"SHF_NOTE_NV_CUINFO"
        /*0018*/ 	.short	0x0002
        /*001a*/ 	.short	0x0064
        /*001c*/ 	.short	0x0082
	.zero		2


//--------------------- .nv.info                  --------------------------
	.section	.nv.info,"",@"SHT_CUDA_INFO"
	.align	4


	//----- nvinfo : EIATTR_REGCOUNT
	.align		4
        /*0000*/ 	.byte	0x04, 0x2f
        /*0002*/ 	.short	(.L_10 - .L_9)
	.align		4
.L_9:
        /*0004*/ 	.word	index@(_Z23createRandomPermutationP16geneticAlgorithm)
        /*0008*/ 	.word	0x00000028


	//----- nvinfo : EIATTR_FRAME_SIZE
	.align		4
.L_10:
        /*000c*/ 	.byte	0x04, 0x11
        /*000e*/ 	.short	(.L_12 - .L_11)
	.align		4
.L_11:
        /*0010*/ 	.word	index@($__internal_2_$__cuda_sm20_div_rn_f64_full)
        /*0014*/ 	.word	0x00000000


	//----- nvinfo : EIATTR_FRAME_SIZE
	.align		4
.L_12:
        /*0018*/ 	.byte	0x04, 0x11
        /*001a*/ 	.short	(.L_14 - .L_13)
	.align		4
.L_13:
        /*001c*/ 	.word	index@(_Z23createRandomPermutationP16geneticAlgorithm)
        /*0020*/ 	.word	0x00000000


	//----- nvinfo : EIATTR_REGCOUNT
	.align		4
.L_14:
        /*0024*/ 	.byte	0x04, 0x2f
        /*0026*/ 	.short	(.L_16 - .L_15)
	.align		4
.L_15:
        /*0028*/ 	.word	index@(_Z17createRandomSeedsP16geneticAlgorithml)
        /*002c*/ 	.word	0x00000017


	//----- nvinfo : EIATTR_FRAME_SIZE
	.align		4
.L_16:
        /*0030*/ 	.byte	0x04, 0x11
        /*0032*/ 	.short	(.L_18 - .L_17)
	.align		4
.L_17:
        /*0034*/ 	.word	index@($__internal_1_$__cuda_sm20_div_rn_f64_full)
        /*0038*/ 	.word	0x00000000


	//----- nvinfo : EIATTR_FRAME_SIZE
	.align		4
.L_18:
        /*003c*/ 	.byte	0x04, 0x11
        /*003e*/ 	.short	(.L_20 - .L_19)
	.align		4
.L_19:
        /*0040*/ 	.word	index@(_Z17createRandomSeedsP16geneticAlgorithml)
        /*0044*/ 	.word	0x00000000


	//----- nvinfo : EIATTR_REGCOUNT
	.align		4
.L_20:
        /*0048*/ 	.byte	0x04, 0x2f
        /*004a*/ 	.short	(.L_22 - .L_21)
	.align		4
.L_21:
        /*004c*/ 	.word	index@(_Z16runOneGenerationP16geneticAlgorithm)
        /*0050*/ 	.word	0x00000020


	//----- nvinfo : EIATTR_FRAME_SIZE
	.align		4
.L_22:
        /*0054*/ 	.byte	0x04, 0x11
        /*0056*/ 	.short	(.L_24 - .L_23)
	.align		4
.L_23:
        /*0058*/ 	.word	index@($__internal_0_$__cuda_sm20_div_rn_f64_full)
        /*005c*/ 	.word	0x00000000


	//----- nvinfo : EIATTR_FRAME_SIZE
	.align		4
.L_24:
        /*0060*/ 	.byte	0x04, 0x11
        /*0062*/ 	.short	(.L_26 - .L_25)
	.align		4
.L_25:
        /*0064*/ 	.word	index@(_Z16runOneGenerationP16geneticAlgorithm)
        /*0068*/ 	.word	0x00000000


	//----- nvinfo : EIATTR_MIN_STACK_SIZE
	.align		4
.L_26:
        /*006c*/ 	.byte	0x04, 0x12
        /*006e*/ 	.short	(.L_28 - .L_27)
	.align		4
.L_27:
        /*0070*/ 	.word	index@(_Z16runOneGenerationP16geneticAlgorithm)
        /*0074*/ 	.word	0x00000000


	//----- nvinfo : EIATTR_MIN_STACK_SIZE
	.align		4
.L_28:
        /*0078*/ 	.byte	0x04, 0x12
        /*007a*/ 	.short	(.L_30 - .L_29)
	.align		4
.L_29:
        /*007c*/ 	.word	index@(_Z17createRandomSeedsP16geneticAlgorithml)
        /*0080*/ 	.word	0x00000000


	//----- nvinfo : EIATTR_MIN_STACK_SIZE
	.align		4
.L_30:
        /*0084*/ 	.byte	0x04, 0x12
        /*0086*/ 	.short	(.L_32 - .L_31)
	.align		4
.L_31:
        /*0088*/ 	.word	index@(_Z23createRandomPermutationP16geneticAlgorithm)
        /*008c*/ 	.word	0x00000000
.L_32:


//--------------------- .nv.compat                --------------------------
	.section	.nv.compat,"",@"SHT_CUDA_COMPAT_INFO"
	.align	4
        /*0000*/ 	.byte	0x02, 0x09, 0x00, 0x00, 0x02, 0x02, 0x01, 0x00, 0x02, 0x05, 0x05, 0x00, 0x03, 0x07, 0x01, 0x01
        /*0010*/ 	.byte	0x02, 0x03, 0x00, 0x00, 0x02, 0x06, 0x01, 0x00, 0x04, 0x0b, 0x08, 0x00, 0x01, 0x00, 0x00, 0x00
        /*0020*/ 	.byte	0x00, 0x00, 0x00, 0x00


//--------------------- .nv.info._Z16runOneGenerationP16geneticAlgorithm --------------------------
	.section	.nv.info._Z16runOneGenerationP16geneticAlgorithm,"",@"SHT_CUDA_INFO"
	.sectionflags	@""
	.align	4


	//----- nvinfo : EIATTR_CUDA_API_VERSION
	.align		4
        /*0000*/ 	.byte	0x04, 0x37
        /*0002*/ 	.short	(.L_34 - .L_33)
.L_33:
        /*0004*/ 	.word	0x00000082


	//----- nvinfo : EIATTR_KPARAM_INFO
	.align		4
.L_34:
        /*0008*/ 	.byte	0x04, 0x17
        /*000a*/ 	.short	(.L_36 - .L_35)
.L_35:
        /*000c*/ 	.word	0x00000000
        /*0010*/ 	.short	0x0000
        /*0012*/ 	.short	0x0000
        /*0014*/ 	.byte	0x00, 0xf5, 0x21, 0x00


	//----- nvinfo : EIATTR_SPARSE_MMA_MASK
	.align		4
.L_36:
        /*0018*/ 	.byte	0x03, 0x50
        /*001a*/ 	.short	0x0000


	//----- nvinfo : EIATTR_MAXREG_COUNT
	.align		4
        /*001c*/ 	.byte	0x03, 0x1b
        /*001e*/ 	.short	0x00ff


	//----- nvinfo : EIATTR_NUM_BARRIERS
	.align		4
        /*0020*/ 	.byte	0x02, 0x4c
        /*0022*/ 	.byte	0x01
	.zero		1


	//----- nvinfo : EIATTR_MERCURY_ISA_VERSION
	.align		4
        /*0024*/ 	.byte	0x03, 0x5f
        /*0026*/ 	.short	0x0101


	//----- nvinfo : EIATTR_VRC_CTA_INIT_COUNT
	.align		4
        /*0028*/ 	.byte	0x02, 0x4a
	.zero		1
	.zero		1


	//----- nvinfo : EIATTR_EXIT_INSTR_OFFSETS
	.align		4
        /*002c*/ 	.byte	0x04, 0x1c
        /*002e*/ 	.short	(.L_38 - .L_37)


	//   ....[0]....
.L_37:
        /*0030*/ 	.word	0x00003840


	//----- nvinfo : EIATTR_CRS_STACK_SIZE
	.align		4
.L_38:
        /*0034*/ 	.byte	0x04, 0x1e
        /*0036*/ 	.short	(.L_40 - .L_39)
.L_39:
        /*0038*/ 	.word	0x00000000


	//----- nvinfo : EIATTR_CBANK_PARAM_SIZE
	.align		4
.L_40:
        /*003c*/ 	.byte	0x03, 0x19
        /*003e*/ 	.short	0x0008


	//----- nvinfo : EIATTR_PARAM_CBANK
	.align		4
        /*0040*/ 	.byte	0x04, 0x0a
        /*0042*/ 	.short	(.L_42 - .L_41)
	.align		4
.L_41:
        /*0044*/ 	.word	index@(.nv.constant0._Z16runOneGenerationP16geneticAlgorithm)
        /*0048*/ 	.short	0x0380
        /*004a*/ 	.short	0x0008


	//----- nvinfo : EIATTR_SW_WAR
	.align		4
.L_42:
        /*004c*/ 	.byte	0x04, 0x36
        /*004e*/ 	.short	(.L_44 - .L_43)
.L_43:
        /*0050*/ 	.word	0x00000008
.L_44:


//--------------------- .nv.info._Z17createRandomSeedsP16geneticAlgorithml --------------------------
	.section	.nv.info._Z17createRandomSeedsP16geneticAlgorithml,"",@"SHT_CUDA_INFO"
	.sectionflags	@""
	.align	4


	//----- nvinfo : EIATTR_CUDA_API_VERSION
	.align		4
        /*0000*/ 	.byte	0x04, 0x37
        /*0002*/ 	.short	(.L_46 - .L_45)
.L_45:
        /*0004*/ 	.word	0x00000082


	//----- nvinfo : EIATTR_KPARAM_INFO
	.align		4
.L_46:
        /*0008*/ 	.byte	0x04, 0x17
        /*000a*/ 	.short	(.L_48 - .L_47)
.L_47:
        /*000c*/ 	.word	0x00000000
        /*0010*/ 	.short	0x0001
        /*0012*/ 	.short	0x0008
        /*0014*/ 	.byte	0x00, 0xf0, 0x21, 0x00


	//----- nvinfo : EIATTR_KPARAM_INFO
	.align		4
.L_48:
        /*0018*/ 	.byte	0x04, 0x17
        /*001a*/ 	.short	(.L_50 - .L_49)
.L_49:
        /*001c*/ 	.word	0x00000000
        /*0020*/ 	.short	0x0000
        /*0022*/ 	.short	0x0000
        /*0024*/ 	.byte	0x00, 0xf5, 0x21, 0x00


	//----- nvinfo : EIATTR_SPARSE_MMA_MASK
	.align		4
.L_50:
        /*0028*/ 	.byte	0x03, 0x50
        /*002a*/ 	.short	0x0000


	//----- nvinfo : EIATTR_MAXREG_COUNT
	.align		4
        /*002c*/ 	.byte	0x03, 0x1b
        /*002e*/ 	.short	0x00ff


	//----- nvinfo : EIATTR_MERCURY_ISA_VERSION
	.align		4
        /*0030*/ 	.byte	0x03, 0x5f
        /*0032*/ 	.short	0x0101


	//----- nvinfo : EIATTR_VRC_CTA_INIT_COUNT
	.align		4
        /*0034*/ 	.byte	0x02, 0x4a
	.zero		1
	.zero		1


	//----- nvinfo : EIATTR_EXIT_INSTR_OFFSETS
	.align		4
        /*0038*/ 	.byte	0x04, 0x1c
        /*003a*/ 	.short	(.L_52 - .L_51)


	//   ....[0]....
.L_51:
        /*003c*/ 	.word	0x00000320


	//----- nvinfo : EIATTR_CRS_STACK_SIZE
	.align		4
.L_52:
        /*0040*/ 	.byte	0x04, 0x1e
        /*0042*/ 	.short	(.L_54 - .L_53)
.L_53:
        /*0044*/ 	.word	0x00000000


	//----- nvinfo : EIATTR_CBANK_PARAM_SIZE
	.align		4
.L_54:
        /*0048*/ 	.byte	0x03, 0x19
        /*004a*/ 	.short	0x0010


	//----- nvinfo : EIATTR_PARAM_CBANK
	.align		4
        /*004c*/ 	.byte	0x04, 0x0a
        /*004e*/ 	.short	(.L_56 - .L_55)
	.align		4
.L_55:
        /*0050*/ 	.word	index@(.nv.constant0._Z17createRandomSeedsP16geneticAlgorithml)
        /*0054*/ 	.short	0x0380
        /*0056*/ 	.short	0x0010


	//----- nvinfo : EIATTR_SW_WAR
	.align		4
.L_56:
        /*0058*/ 	.byte	0x04, 0x36
        /*005a*/ 	.short	(.L_58 - .L_57)
.L_57:
        /*005c*/ 	.word	0x00000008
.L_58:


//--------------------- .nv.info._Z23createRandomPermutationP16geneticAlgorithm --------------------------
	.section	.nv.info._Z23createRandomPermutationP16geneticAlgorithm,"",@"SHT_CUDA_INFO"
	.sectionflags	@""
	.align	4


	//----- nvinfo : EIATTR_CUDA_API_VERSION
	.align		4
        /*0000*/ 	.byte	0x04, 0x37
        /*0002*/ 	.short	(.L_60 - .L_59)
.L_59:
        /*0004*/ 	.word	0x00000082


	//----- nvinfo : EIATTR_KPARAM_INFO
	.align		4
.L_60:
        /*0008*/ 	.byte	0x04, 0x17
        /*000a*/ 	.short	(.L_62 - .L_61)
.L_61:
        /*000c*/ 	.word	0x00000000
        /*0010*/ 	.short	0x0000
        /*0012*/ 	.short	0x0000
        /*0014*/ 	.byte	0x00, 0xf5, 0x21, 0x00


	//----- nvinfo : EIATTR_SPARSE_MMA_MASK
	.align		4
.L_62:
        /*0018*/ 	.byte	0x03, 0x50
        /*001a*/ 	.short	0x0000


	//----- nvinfo : EIATTR_MAXREG_COUNT
	.align		4
        /*001c*/ 	.byte	0x03, 0x1b
        /*001e*/ 	.short	0x00ff


	//----- nvinfo : EIATTR_NUM_BARRIERS
	.align		4
        /*0020*/ 	.byte	0x02, 0x4c
        /*0022*/ 	.byte	0x01
	.zero		1


	//----- nvinfo : EIATTR_MERCURY_ISA_VERSION
	.align		4
        /*0024*/ 	.byte	0x03, 0x5f
        /*0026*/ 	.short	0x0101


	//----- nvinfo : EIATTR_VRC_CTA_INIT_COUNT
	.align		4
        /*0028*/ 	.byte	0x02, 0x4a
	.zero		1
	.zero		1


	//----- nvinfo : EIATTR_EXIT_INSTR_OFFSETS
	.align		4
        /*002c*/ 	.byte	0x04, 0x1c
        /*002e*/ 	.short	(.L_64 - .L_63)


	//   ....[0]....
.L_63:
        /*0030*/ 	.word	0x00002580


	//----- nvinfo : EIATTR_CRS_STACK_SIZE
	.align		4
.L_64:
        /*0034*/ 	.byte	0x04, 0x1e
        /*0036*/ 	.short	(.L_66 - .L_65)
.L_65:
        /*0038*/ 	.word	0x00000000


	//----- nvinfo : EIATTR_CBANK_PARAM_SIZE
	.align		4
.L_66:
        /*003c*/ 	.byte	0x03, 0x19
        /*003e*/ 	.short	0x0008


	//----- nvinfo : EIATTR_PARAM_CBANK
	.align		4
        /*0040*/ 	.byte	0x04, 0x0a
        /*0042*/ 	.short	(.L_68 - .L_67)
	.align		4
.L_67:
        /*0044*/ 	.word	index@(.nv.constant0._Z23createRandomPermutationP16geneticAlgorithm)
        /*0048*/ 	.short	0x0380
        /*004a*/ 	.short	0x0008


	//----- nvinfo : EIATTR_SW_WAR
	.align		4
.L_68:
        /*004c*/ 	.byte	0x04, 0x36
        /*004e*/ 	.short	(.L_70 - .L_69)
.L_69:
        /*0050*/ 	.word	0x00000008
.L_70:


//--------------------- .nv.callgraph             --------------------------
	.section	.nv.callgraph,"",@"SHT_CUDA_CALLGRAPH"
	.align	4
	.sectionentsize	8
	.align		4
        /*0000*/ 	.word	0x00000000
	.align		4
        /*0004*/ 	.word	0xffffffff
	.align		4
        /*0008*/ 	.word	0x00000000
	.align		4
        /*000c*/ 	.word	0xfffffffe
	.align		4
        /*0010*/ 	.word	0x00000000
	.align		4
        /*0014*/ 	.word	0xfffffffd
	.align		4
        /*0018*/ 	.word	0x00000000
	.align		4
        /*001c*/ 	.word	0xfffffffc


//--------------------- .nv.constant4             --------------------------
	.section	.nv.constant4,"a",@progbits
	.align	8
	.align		8
.nv.constant4:
        /*0000*/ 	.dword	_ZN34_INTERNAL_264546a7_4_k_cu_05eb3cfe4cuda3std3__45__cpo5beginE
	.align		8
        /*0008*/ 	.dword	_ZN34_INTERNAL_264546a7_4_k_cu_05eb3cfe4cuda3std3__45__cpo3endE
	.align		8
        /*0010*/ 	.dword	_ZN34_INTERNAL_264546a7_4_k_cu_05eb3cfe4cuda3std3__45__cpo6cbeginE
	.align		8
        /*0018*/ 	.dword	_ZN34_INTERNAL_264546a7_4_k_cu_05eb3cfe4cuda3std3__45__cpo4cendE
	.align		8
        /*0020*/ 	.dword	_ZN34_INTERNAL_264546a7_4_k_cu_05eb3cfe4cuda3std3__436_GLOBAL__N__264546a7_4_k_cu_05eb3cfe6ignoreE
	.align		8
        /*0028*/ 	.dword	_ZN34_INTERNAL_264546a7_4_k_cu_05eb3cfe4cuda3std3__419piecewise_constructE
	.align		8
        /*0030*/ 	.dword	_ZN34_INTERNAL_264546a7_4_k_cu_05eb3cfe4cuda3std3__48in_placeE
	.align		8
        /*0038*/ 	.dword	_ZN34_INTERNAL_264546a7_4_k_cu_05eb3cfe4cuda3std6ranges3__45__cpo4swapE
	.align		8
        /*0040*/ 	.dword	_ZN34_INTERNAL_264546a7_4_k_cu_05eb3cfe4cuda3std6ranges3__45__cpo9iter_moveE


//--------------------- .text._Z16runOneGenerationP16geneticAlgorithm --------------------------
	.section	.text._Z16runOneGenerationP16geneticAlgorithm,"ax",@progbits
	.align	128
        .global         _Z16runOneGenerationP16geneticAlgorithm
        .type           _Z16runOneGenerationP16geneticAlgorithm,@function
        .size           _Z16runOneGenerationP16geneticAlgorithm,(.L_x_94 - _Z16runOneGenerationP16geneticAlgorithm)
        .other          _Z16runOneGenerationP16geneticAlgorithm,@"STO_CUDA_ENTRY STV_DEFAULT"
_Z16runOneGenerationP16geneticAlgorithm:
.text._Z16runOneGenerationP16geneticAlgorithm:
[----:B------:R-:W-:Y:S08]  /*0000*/  LDC R1, c[0x0][0x37c] ;  /* 0x0000df00ff017b82 */ /* 0x000ff00000000800 */
[----:B------:R-:W0:Y:S01]  /*0010*/  LDC.64 R10, c[0x0][0x380] ;  /* 0x0000e000ff0a7b82 */ /* 0x000e220000000a00 */
[----:B------:R-:W0:Y:S02]  /*0020*/  LDCU.64 UR6, c[0x0][0x358] ;  /* 0x00006b00ff0677ac */ /* 0x000e240008000a00 */
[----:B0-----:R-:W2:Y:S01]  /*0030*/  LDG.E.64 R6, desc[UR6][R10.64+0x40] ;  /* 0x000040060a067981 */ /* 0x001ea2000c1e1b00 */
[----:B------:R-:W0:Y:S01]  /*0040*/  LDCU UR4, c[0x0][0x360] ;  /* 0x00006c00ff0477ac */ /* 0x000e220008000800 */
[----:B------:R-:W0:Y:S01]  /*0050*/  S2R R5, SR_TID.X ;  /* 0x0000000000057919 */ /* 0x000e220000002100 */
[----:B------:R-:W0:Y:S01]  /*0060*/  S2R R4, SR_CTAID.X ;  /* 0x0000000000047919 */ /* 0x000e220000002500 */
[----:B------:R-:W3:Y:S04]  /*0070*/  LDG.E R9, desc[UR6][R10.64+0xc] ;  /* 0x00000c060a097981 */ /* 0x000ee8000c1e1900 */
[----:B------:R-:W4:Y:S01]  /*0080*/  LDG.E R8, desc[UR6][R10.64+0x10] ;  /* 0x000010060a087981 */ /* 0x000f22000c1e1900 */
[----:B0-----:R-:W-:Y:S01]  /*0090*/  IMAD R2, R4, UR4, R5 ;  /* 0x0000000404027c24 */ /* 0x001fe2000f8e0205 */
[----:B------:R-:W0:Y:S03]  /*00a0*/  S2R R13, SR_CgaCtaId ;  /* 0x00000000000d7919 */ /* 0x000e260000008800 */
[----:B--2---:R-:W-:-:S06]  /*00b0*/  IMAD.WIDE R6, R2, 0x8, R6 ;  /* 0x0000000802067825 */ /* 0x004fcc00078e0206 */
[----:B------:R-:W2:Y:S01]  /*00c0*/  LDG.E.64 R6, desc[UR6][R6.64] ;  /* 0x0000000606067981 */ /* 0x000ea2000c1e1b00 */
[----:B------:R-:W-:Y:S01]  /*00d0*/  MOV R12, 0x400 ;  /* 0x00000400000c7802 */ /* 0x000fe20000000f00 */
[----:B------:R-:W1:Y:S04]  /*00e0*/  S2R R17, SR_SWINHI ;  /* 0x0000000000117919 */ /* 0x000e680000002f00 */
[----:B------:R-:W-:Y:S01]  /*00f0*/  VIADD R0, R12, 0x10 ;  /* 0x000000100c007836 */ /* 0x000fe20000000000 */
[----:B0-----:R-:W-:Y:S02]  /*0100*/  LEA R12, R13, R12, 0x18 ;  /* 0x0000000c0d0c7211 */ /* 0x001fe400078ec0ff */
[C---:B---3--:R-:W-:Y:S01]  /*0110*/  ISETP.GE.AND P0, PT, R9.reuse, 0x1, PT ;  /* 0x000000010900780c */ /* 0x048fe20003f06270 */
[----:B----4-:R-:W-:Y:S01]  /*0120*/  IMAD R3, R9, R8, RZ ;  /* 0x0000000809037224 */ /* 0x010fe200078e02ff */
[----:B------:R-:W-:-:S05]  /*0130*/  LEA R0, R13, R0, 0x18 ;  /* 0x000000000d007211 */ /* 0x000fca00078ec0ff */
[----:B------:R-:W-:Y:S01]  /*0140*/  IMAD R8, R3, 0x4, R0 ;  /* 0x0000000403087824 */ /* 0x000fe200078e0200 */
[----:B------:R-:W-:Y:S02]  /*0150*/  MOV R14, R0 ;  /* 0x00000000000e7202 */ /* 0x000fe40000000f00 */
[----:B-1----:R-:W-:-:S03]  /*0160*/  MOV R15, R17 ;  /* 0x00000011000f7202 */ /* 0x002fc60000000f00 */
[----:B------:R-:W-:Y:S01]  /*0170*/  IMAD.WIDE R14, R3, 0x4, R14 ;  /* 0x00000004030e7825 */ /* 0x000fe200078e020e */
[----:B------:R-:W-:-:S04]  /*0180*/  LEA R3, R5, R8, 0x3 ;  /* 0x0000000805037211 */ /* 0x000fc800078e18ff */
[----:B------:R0:W-:Y:S04]  /*0190*/  STS.64 [R12], R14 ;  /* 0x0000000e0c007388 */ /* 0x0001e80000000a00 */
[----:B--2---:R0:W-:Y:S01]  /*01a0*/  STS.64 [R3], R6 ;  /* 0x0000000603007388 */ /* 0x0041e20000000a00 */
[----:B------:R-:W-:Y:S05]  /*01b0*/  @!P0 BRA `(.L_x_0) ;  /* 0x0000000400e48947 */ /* 0x000fea0003800000 */
[----:B0-----:R0:W5:Y:S01]  /*01c0*/  LDG.E.64 R14, desc[UR6][R10.64+0x38] ;  /* 0x000038060a0e7981 */ /* 0x001162000c1e1b00 */
[C---:B------:R-:W-:Y:S01]  /*01d0*/  ISETP.GE.U32.AND P0, PT, R9.reuse, 0x4, PT ;  /* 0x000000040900780c */ /* 0x040fe20003f06070 */
[C---:B------:R-:W-:Y:S01]  /*01e0*/  IMAD R3, R9.reuse, R2, RZ ;  /* 0x0000000209037224 */ /* 0x040fe200078e02ff */
[C---:B------:R-:W-:Y:S01]  /*01f0*/  LOP3.LUT R6, R9.reuse, 0x3, RZ, 0xc0, !PT ;  /* 0x0000000309067812 */ /* 0x040fe200078ec0ff */
[----:B------:R-:W-:Y:S02]  /*0200*/  IMAD R7, R9, R5, RZ ;  /* 0x0000000509077224 */ /* 0x000fe400078e02ff */
[----:B------:R-:W-:-:S08]  /*0210*/  IMAD.MOV.U32 R8, RZ, RZ, RZ ;  /* 0x000000ffff087224 */ /* 0x000fd000078e00ff */
[----:B0-----:R-:W-:Y:S05]  /*0220*/  @!P0 BRA `(.L_x_1) ;  /* 0x0000000400908947 */ /* 0x001fea0003800000 */
[----:B------:R-:W-:Y:S01]  /*0230*/  LOP3.LUT R8, R9, 0x7ffffffc, RZ, 0xc0, !PT ;  /* 0x7ffffffc09087812 */ /* 0x000fe200078ec0ff */
[----:B------:R-:W-:Y:S01]  /*0240*/  IMAD.MOV.U32 R9, RZ, RZ, R3 ;  /* 0x000000ffff097224 */ /* 0x000fe200078e0003 */
[----:B-----5:R-:W-:Y:S02]  /*0250*/  IADD3 R16, P1, PT, R14, 0x8, RZ ;  /* 0x000000080e107810 */ /* 0x020fe40007f3e0ff */
[----:B------:R-:W-:Y:S01]  /*0260*/  LEA R13, R7, R0, 0x2 ;  /* 0x00000000070d7211 */ /* 0x000fe200078e10ff */
[----:B------:R-:W-:Y:S02]  /*0270*/  IMAD.MOV R22, RZ, RZ, -R8 ;  /* 0x000000ffff167224 */ /* 0x000fe400078e0a08 */
[----:B------:R-:W-:Y:S01]  /*0280*/  IMAD.X R17, RZ, RZ, R15, P1 ;  /* 0x000000ffff117224 */ /* 0x000fe200008e060f */
[----:B------:R-:W-:Y:S02]  /*0290*/  IADD3 R13, PT, PT, R13, 0x8, RZ ;  /* 0x000000080d0d7810 */ /* 0x000fe40007ffe0ff */
[----:B------:R-:W-:-:S13]  /*02a0*/  ISETP.GE.AND P0, PT, R22, RZ, PT ;  /* 0x000000ff1600720c */ /* 0x000fda0003f06270 */
[----:B------:R-:W-:Y:S05]  /*02b0*/  @P0 BRA `(.L_x_2) ;  /* 0x0000000400340947 */ /* 0x000fea0003800000 */
[----:B------:R-:W-:Y:S01]  /*02c0*/  IMAD.MOV R18, RZ, RZ, -R22 ;  /* 0x000000ffff127224 */ /* 0x000fe200078e0a16 */
[----:B------:R-:W-:-:S04]  /*02d0*/  PLOP3.LUT P0, PT, PT, PT, PT, 0x80, 0x8 ;  /* 0x000000000008781c */ /* 0x000fc80003f0f070 */
[----:B------:R-:W-:-:S13]  /*02e0*/  ISETP.GT.AND P1, PT, R18, 0xc, PT ;  /* 0x0000000c1200780c */ /* 0x000fda0003f24270 */
[----:B------:R-:W-:Y:S05]  /*02f0*/  @!P1 BRA `(.L_x_3) ;  /* 0x0000000000b49947 */ /* 0x000fea0003800000 */
[----:B------:R-:W-:-:S13]  /*0300*/  PLOP3.LUT P0, PT, PT, PT, PT, 0x8, 0x80 ;  /* 0x000000000080781c */ /* 0x000fda0003f0e170 */
.L_x_4:
[----:B------:R-:W-:-:S05]  /*0310*/  IMAD.WIDE R18, R9, 0x4, R16 ;  /* 0x0000000409127825 */ /* 0x000fca00078e0210 */
[----:B------:R-:W2:Y:S04]  /*0320*/  LDG.E R24, desc[UR6][R18.64+-0x4] ;  /* 0xfffffc0612187981 */ /* 0x000ea8000c1e1900 */
[----:B------:R-:W3:Y:S04]  /*0330*/  LDG.E R23, desc[UR6][R18.64+-0x8] ;  /* 0xfffff80612177981 */ /* 0x000ee8000c1e1900 */
[----:B------:R-:W4:Y:S01]  /*0340*/  LDG.E R26, desc[UR6][R18.64] ;  /* 0x00000006121a7981 */ /* 0x000f22000c1e1900 */
[C---:B------:R-:W-:Y:S01]  /*0350*/  VIADD R21, R9.reuse, 0x4 ;  /* 0x0000000409157836 */ /* 0x040fe20000000000 */
[----:B------:R-:W-:-:S02]  /*0360*/  IADD3 R25, PT, PT, R9, 0x8, RZ ;  /* 0x0000000809197810 */ /* 0x000fc40007ffe0ff */
[----:B------:R0:W5:Y:S01]  /*0370*/  LDG.E R28, desc[UR6][R18.64+0x4] ;  /* 0x00000406121c7981 */ /* 0x000162000c1e1900 */
[----:B------:R-:W-:-:S05]  /*0380*/  IMAD.WIDE R20, R21, 0x4, R16 ;  /* 0x0000000415147825 */ /* 0x000fca00078e0210 */
[----:B------:R-:W5:Y:S04]  /*0390*/  LDG.E R27, desc[UR6][R20.64+-0x4] ;  /* 0xfffffc06141b7981 */ /* 0x000f68000c1e1900 */
[----:B------:R-:W5:Y:S04]  /*03a0*/  LDG.E R29, desc[UR6][R20.64] ;  /* 0x00000006141d7981 */ /* 0x000f68000c1e1900 */
[----:B--2---:R1:W-:Y:S04]  /*03b0*/  STS [R13+-0x4], R24 ;  /* 0xfffffc180d007388 */ /* 0x0043e80000000800 */
[----:B---3--:R2:W-:Y:S01]  /*03c0*/  STS [R13+-0x8], R23 ;  /* 0xfffff8170d007388 */ /* 0x0085e20000000800 */
[----:B-1----:R-:W-:-:S03]  /*03d0*/  IMAD.WIDE R24, R25, 0x4, R16 ;  /* 0x0000000419187825 */ /* 0x002fc600078e0210 */
[----:B----4-:R1:W-:Y:S04]  /*03e0*/  STS [R13], R26 ;  /* 0x0000001a0d007388 */ /* 0x0103e80000000800 */
[----:B--2---:R-:W2:Y:S04]  /*03f0*/  LDG.E R23, desc[UR6][R20.64+-0x8] ;  /* 0xfffff80614177981 */ /* 0x004ea8000c1e1900 */
[----:B-1----:R-:W3:Y:S04]  /*0400*/  LDG.E R26, desc[UR6][R24.64+-0x8] ;  /* 0xfffff806181a7981 */ /* 0x002ee8000c1e1900 */
[----:B------:R-:W4:Y:S01]  /*0410*/  LDG.E R20, desc[UR6][R20.64+0x4] ;  /* 0x0000040614147981 */ /* 0x000f22000c1e1900 */
[----:B0-----:R-:W-:-:S04]  /*0420*/  VIADD R19, R9, 0xc ;  /* 0x0000000c09137836 */ /* 0x001fc80000000000 */
[----:B------:R-:W-:Y:S01]  /*0430*/  IMAD.WIDE R18, R19, 0x4, R16 ;  /* 0x0000000413127825 */ /* 0x000fe200078e0210 */
[----:B-----5:R0:W-:Y:S04]  /*0440*/  STS [R13+0x4], R28 ;  /* 0x0000041c0d007388 */ /* 0x0201e80000000800 */
[----:B------:R-:W5:Y:S04]  /*0450*/  LDG.E R21, desc[UR6][R24.64+0x4] ;  /* 0x0000040618157981 */ /* 0x000f68000c1e1900 */
[----:B------:R1:W-:Y:S04]  /*0460*/  STS [R13+0xc], R27 ;  /* 0x00000c1b0d007388 */ /* 0x0003e80000000800 */
[----:B0-----:R-:W5:Y:S04]  /*0470*/  LDG.E R28, desc[UR6][R24.64+-0x4] ;  /* 0xfffffc06181c7981 */ /* 0x001f68000c1e1900 */
[----:B-1----:R-:W5:Y:S04]  /*0480*/  LDG.E R27, desc[UR6][R18.64] ;  /* 0x00000006121b7981 */ /* 0x002f68000c1e1900 */
[----:B--2---:R0:W-:Y:S04]  /*0490*/  STS [R13+0x8], R23 ;  /* 0x000008170d007388 */ /* 0x0041e80000000800 */
[----:B---3--:R1:W-:Y:S04]  /*04a0*/  STS [R13+0x18], R26 ;  /* 0x0000181a0d007388 */ /* 0x0083e80000000800 */
[----:B0-----:R-:W2:Y:S04]  /*04b0*/  LDG.E R23, desc[UR6][R24.64] ;  /* 0x0000000618177981 */ /* 0x001ea8000c1e1900 */
[----:B----4-:R0:W-:Y:S04]  /*04c0*/  STS [R13+0x14], R20 ;  /* 0x000014140d007388 */ /* 0x0101e80000000800 */
[----:B-1----:R-:W3:Y:S04]  /*04d0*/  LDG.E R26, desc[UR6][R18.64+-0x4] ;  /* 0xfffffc06121a7981 */ /* 0x002ee8000c1e1900 */
[----:B------:R-:W4:Y:S04]  /*04e0*/  LDG.E R24, desc[UR6][R18.64+0x4] ;  /* 0x0000040612187981 */ /* 0x000f28000c1e1900 */
[----:B0-----:R-:W4:Y:S01]  /*04f0*/  LDG.E R20, desc[UR6][R18.64+-0x8] ;  /* 0xfffff80612147981 */ /* 0x001f22000c1e1900 */
[----:B------:R-:W-:-:S05]  /*0500*/  VIADD R22, R22, 0x10 ;  /* 0x0000001016167836 */ /* 0x000fca0000000000 */
[----:B------:R-:W-:Y:S01]  /*0510*/  ISETP.GE.AND P1, PT, R22, -0xc, PT ;  /* 0xfffffff41600780c */ /* 0x000fe20003f26270 */
[----:B------:R-:W-:Y:S01]  /*0520*/  STS [R13+0x10], R29 ;  /* 0x0000101d0d007388 */ /* 0x000fe20000000800 */
[----:B------:R-:W-:-:S03]  /*0530*/  IADD3 R9, PT, PT, R9, 0x10, RZ ;  /* 0x0000001009097810 */ /* 0x000fc60007ffe0ff */
[----:B-----5:R-:W-:Y:S04]  /*0540*/  STS [R13+0x1c], R28 ;  /* 0x00001c1c0d007388 */ /* 0x020fe80000000800 */
[----:B------:R-:W-:Y:S04]  /*0550*/  STS [R13+0x24], R21 ;  /* 0x000024150d007388 */ /* 0x000fe80000000800 */
[----:B------:R-:W-:Y:S04]  /*0560*/  STS [R13+0x30], R27 ;  /* 0x0000301b0d007388 */ /* 0x000fe80000000800 */
[----:B--2---:R-:W-:Y:S04]  /*0570*/  STS [R13+0x20], R23 ;  /* 0x000020170d007388 */ /* 0x004fe80000000800 */
[----:B---3--:R-:W-:Y:S04]  /*0580*/  STS [R13+0x2c], R26 ;  /* 0x00002c1a0d007388 */ /* 0x008fe80000000800 */
[----:B----4-:R-:W-:Y:S04]  /*0590*/  STS [R13+0x34], R24 ;  /* 0x000034180d007388 */ /* 0x010fe80000000800 */
[----:B------:R0:W-:Y:S02]  /*05a0*/  STS [R13+0x28], R20 ;  /* 0x000028140d007388 */ /* 0x0001e40000000800 */
[----:B0-----:R-:W-:Y:S01]  /*05b0*/  VIADD R13, R13, 0x40 ;  /* 0x000000400d0d7836 */ /* 0x001fe20000000000 */
[----:B------:R-:W-:Y:S06]  /*05c0*/  @!P1 BRA `(.L_x_4) ;  /* 0xfffffffc00509947 */ /* 0x000fec000383ffff */
.L_x_3:
[----:B------:R-:W-:-:S05]  /*05d0*/  IMAD.MOV R18, RZ, RZ, -R22 ;  /* 0x000000ffff127224 */ /* 0x000fca00078e0a16 */
[----:B------:R-:W-:-:S13]  /*05e0*/  ISETP.GT.AND P1, PT, R18, 0x4, PT ;  /* 0x000000041200780c */ /* 0x000fda0003f24270 */
[----:B------:R-:W-:Y:S05]  /*05f0*/  @!P1 BRA `(.L_x_5) ;  /* 0x00000000005c9947 */ /* 0x000fea0003800000 */
[----:B------:R-:W-:-:S05]  /*0600*/  IMAD.WIDE R18, R9, 0x4, R16 ;  /* 0x0000000409127825 */ /* 0x000fca00078e0210 */
[----:B------:R-:W2:Y:S01]  /*0610*/  LDG.E R28, desc[UR6][R18.64+-0x8] ;  /* 0xfffff806121c7981 */ /* 0x000ea2000c1e1900 */
[----:B------:R-:W-:-:S03]  /*0620*/  IADD3 R21, PT, PT, R9, 0x4, RZ ;  /* 0x0000000409157810 */ /* 0x000fc60007ffe0ff */
[----:B------:R-:W3:Y:S02]  /*0630*/  LDG.E R26, desc[UR6][R18.64+-0x4] ;  /* 0xfffffc06121a7981 */ /* 0x000ee4000c1e1900 */
[----:B------:R-:W-:Y:S02]  /*0640*/  IMAD.WIDE R20, R21, 0x4, R16 ;  /* 0x0000000415147825 */ /* 0x000fe400078e0210 */
[----:B------:R-:W4:Y:S04]  /*0650*/  LDG.E R24, desc[UR6][R18.64] ;  /* 0x0000000612187981 */ /* 0x000f28000c1e1900 */
[----:B------:R-:W5:Y:S04]  /*0660*/  LDG.E R23, desc[UR6][R18.64+0x4] ;  /* 0x0000040612177981 */ /* 0x000f68000c1e1900 */
[----:B------:R-:W5:Y:S04]  /*0670*/  LDG.E R25, desc[UR6][R20.64+-0x8] ;  /* 0xfffff80614197981 */ /* 0x000f68000c1e1900 */
[----:B------:R-:W5:Y:S04]  /*0680*/  LDG.E R27, desc[UR6][R20.64+-0x4] ;  /* 0xfffffc06141b7981 */ /* 0x000f68000c1e1900 */
[----:B------:R-:W5:Y:S04]  /*0690*/  LDG.E R29, desc[UR6][R20.64] ;  /* 0x00000006141d7981 */ /* 0x000f68000c1e1900 */
[----:B--2---:R0:W-:Y:S04]  /*06a0*/  STS [R13+-0x8], R28 ;  /* 0xfffff81c0d007388 */ /* 0x0041e80000000800 */
[----:B0-----:R-:W2:Y:S01]  /*06b0*/  LDG.E R28, desc[UR6][R20.64+0x4] ;  /* 0x00000406141c7981 */ /* 0x001ea2000c1e1900 */
[----:B------:R-:W-:Y:S01]  /*06c0*/  PLOP3.LUT P0, PT, PT, PT, PT, 0x8, 0x80 ;  /* 0x000000000080781c */ /* 0x000fe20003f0e170 */
[----:B------:R-:W-:-:S02]  /*06d0*/  VIADD R22, R22, 0x8 ;  /* 0x0000000816167836 */ /* 0x000fc40000000000 */
[----:B---3--:R-:W-:Y:S01]  /*06e0*/  STS [R13+-0x4], R26 ;  /* 0xfffffc1a0d007388 */ /* 0x008fe20000000800 */
[----:B------:R-:W-:-:S03]  /*06f0*/  VIADD R9, R9, 0x8 ;  /* 0x0000000809097836 */ /* 0x000fc60000000000 */
[----:B----4-:R-:W-:Y:S04]  /*0700*/  STS [R13], R24 ;  /* 0x000000180d007388 */ /* 0x010fe80000000800 */
[----:B-----5:R-:W-:Y:S04]  /*0710*/  STS [R13+0x4], R23 ;  /* 0x000004170d007388 */ /* 0x020fe80000000800 */
[----:B------:R-:W-:Y:S04]  /*0720*/  STS [R13+0x8], R25 ;  /* 0x000008190d007388 */ /* 0x000fe80000000800 */
[----:B------:R-:W-:Y:S04]  /*0730*/  STS [R13+0xc], R27 ;  /* 0x00000c1b0d007388 */ /* 0x000fe80000000800 */
[----:B------:R-:W-:Y:S04]  /*0740*/  STS [R13+0x10], R29 ;  /* 0x0000101d0d007388 */ /* 0x000fe80000000800 */
[----:B--2---:R0:W-:Y:S02]  /*0750*/  STS [R13+0x14], R28 ;  /* 0x0000141c0d007388 */ /* 0x0041e40000000800 */
[----:B0-----:R-:W-:-:S07]  /*0760*/  IADD3 R13, PT, PT, R13, 0x20, RZ ;  /* 0x000000200d0d7810 */ /* 0x001fce0007ffe0ff */
.L_x_5:
[----:B------:R-:W-:-:S13]  /*0770*/  ISETP.NE.OR P0, PT, R22, RZ, P0 ;  /* 0x000000ff1600720c */ /* 0x000fda0000705670 */
[----:B------:R-:W-:Y:S05]  /*0780*/  @!P0 BRA `(.L_x_1) ;  /* 0x0000000000388947 */ /* 0x000fea0003800000 */
.L_x_2:
[----:B------:R-:W-:-:S05]  /*0790*/  IMAD.WIDE R18, R9, 0x4, R16 ;  /* 0x0000000409127825 */ /* 0x000fca00078e0210 */
[----:B------:R-:W2:Y:S04]  /*07a0*/  LDG.E R20, desc[UR6][R18.64+-0x8] ;  /* 0xfffff80612147981 */ /* 0x000ea8000c1e1900 */
[----:B------:R-:W3:Y:S04]  /*07b0*/  LDG.E R24, desc[UR6][R18.64+-0x4] ;  /* 0xfffffc0612187981 */ /* 0x000ee8000c1e1900 */
[----:B------:R-:W4:Y:S04]  /*07c0*/  LDG.E R26, desc[UR6][R18.64] ;  /* 0x00000006121a7981 */ /* 0x000f28000c1e1900 */
[----:B------:R-:W5:Y:S01]  /*07d0*/  LDG.E R28, desc[UR6][R18.64+0x4] ;  /* 0x00000406121c7981 */ /* 0x000f62000c1e1900 */
[----:B------:R-:W-:-:S02]  /*07e0*/  VIADD R22, R22, 0x4 ;  /* 0x0000000416167836 */ /* 0x000fc40000000000 */
[----:B------:R-:W-:-:S03]  /*07f0*/  VIADD R9, R9, 0x4 ;  /* 0x0000000409097836 */ /* 0x000fc60000000000 */
[----:B------:R-:W-:Y:S01]  /*0800*/  ISETP.NE.AND P0, PT, R22, RZ, PT ;  /* 0x000000ff1600720c */ /* 0x000fe20003f05270 */
[----:B--2---:R-:W-:Y:S04]  /*0810*/  STS [R13+-0x8], R20 ;  /* 0xfffff8140d007388 */ /* 0x004fe80000000800 */
[----:B---3--:R-:W-:Y:S04]  /*0820*/  STS [R13+-0x4], R24 ;  /* 0xfffffc180d007388 */ /* 0x008fe80000000800 */
[----:B----4-:R-:W-:Y:S04]  /*0830*/  STS [R13], R26 ;  /* 0x0000001a0d007388 */ /* 0x010fe80000000800 */
[----:B-----5:R0:W-:Y:S02]  /*0840*/  STS [R13+0x4], R28 ;  /* 0x0000041c0d007388 */ /* 0x0201e40000000800 */
[----:B0-----:R-:W-:Y:S01]  /*0850*/  IADD3 R13, PT, PT, R13, 0x10, RZ ;  /* 0x000000100d0d7810 */ /* 0x001fe20007ffe0ff */
[----:B------:R-:W-:Y:S06]  /*0860*/  @P0 BRA `(.L_x_2) ;  /* 0xfffffffc00c80947 */ /* 0x000fec000383ffff */
.L_x_1:
[----:B------:R-:W-:-:S13]  /*0870*/  ISETP.NE.AND P0, PT, R6, RZ, PT ;  /* 0x000000ff0600720c */ /* 0x000fda0003f05270 */
[----:B------:R-:W-:Y:S05]  /*0880*/  @!P0 BRA `(.L_x_0) ;  /* 0x0000000000308947 */ /* 0x000fea0003800000 */
[--C-:B------:R-:W-:Y:S02]  /*0890*/  IMAD.IADD R7, R7, 0x1, R8.reuse ;  /* 0x0000000107077824 */ /* 0x100fe400078e0208 */
[----:B------:R-:W-:Y:S01]  /*08a0*/  IMAD.IADD R9, R3, 0x1, R8 ;  /* 0x0000000103097824 */ /* 0x000fe200078e0208 */
[----:B------:R-:W-:Y:S01]  /*08b0*/  IADD3 R8, PT, PT, -R6, RZ, RZ ;  /* 0x000000ff06087210 */ /* 0x000fe20007ffe1ff */
[----:B------:R-:W-:-:S07]  /*08c0*/  IMAD R3, R7, 0x4, R0 ;  /* 0x0000000407037824 */ /* 0x000fce00078e0200 */
.L_x_6:
[----:B-----5:R-:W-:-:S06]  /*08d0*/  IMAD.WIDE R6, R9, 0x4, R14 ;  /* 0x0000000409067825 */ /* 0x020fcc00078e020e */
[----:B------:R-:W2:Y:S01]  /*08e0*/  LDG.E R6, desc[UR6][R6.64] ;  /* 0x0000000606067981 */ /* 0x000ea2000c1e1900 */
[----:B------:R-:W-:Y:S01]  /*08f0*/  VIADD R8, R8, 0x1 ;  /* 0x0000000108087836 */ /* 0x000fe20000000000 */
[----:B------:R-:W-:-:S04]  /*0900*/  IADD3 R9, PT, PT, R9, 0x1, RZ ;  /* 0x0000000109097810 */ /* 0x000fc80007ffe0ff */
[----:B------:R-:W-:Y:S01]  /*0910*/  ISETP.NE.AND P0, PT, R8, RZ, PT ;  /* 0x000000ff0800720c */ /* 0x000fe20003f05270 */
[----:B--2---:R0:W-:Y:S02]  /*0920*/  STS [R3], R6 ;  /* 0x0000000603007388 */ /* 0x0041e40000000800 */
[----:B0-----:R-:W-:-:S10]  /*0930*/  VIADD R3, R3, 0x4 ;  /* 0x0000000403037836 */ /* 0x001fd40000000000 */
[----:B------:R-:W-:Y:S05]  /*0940*/  @P0 BRA `(.L_x_6) ;  /* 0xfffffffc00e00947 */ /* 0x000fea000383ffff */
.L_x_0:
[----:B------:R-:W-:Y:S06]  /*0950*/  BAR.SYNC.DEFER_BLOCKING 0x0 ;  /* 0x0000000000007b1d */ /* 0x000fec0000010000 */
[----:B0-----:R-:W2:Y:S04]  /*0960*/  LDG.E R6, desc[UR6][R10.64+0xc] ;  /* 0x00000c060a067981 */ /* 0x001ea8000c1e1900 */
[----:B-----5:R-:W3:Y:S01]  /*0970*/  LDG.E.64 R14, desc[UR6][R10.64+0x30] ;  /* 0x000030060a0e7981 */ /* 0x020ee2000c1e1b00 */
[----:B--2---:R-:W-:-:S04]  /*0980*/  IMAD R7, R6, R5, RZ ;  /* 0x0000000506077224 */ /* 0x004fc800078e02ff */
[----:B------:R-:W-:-:S05]  /*0990*/  IMAD R7, R7, 0x4, R0 ;  /* 0x0000000407077824 */ /* 0x000fca00078e0200 */
[C---:B------:R-:W-:Y:S01]  /*09a0*/  LEA R3, R6.reuse, R7, 0x2 ;  /* 0x0000000706037211 */ /* 0x040fe200078e10ff */
[----:B------:R-:W-:Y:S05]  /*09b0*/  LDS R8, [R7] ;  /* 0x0000000007087984 */ /* 0x000fea0000000800 */
[----:B------:R-:W0:Y:S02]  /*09c0*/  LDS R3, [R3+-0x4] ;  /* 0xfffffc0003037984 */ /* 0x000e240000000800 */
[----:B0-----:R-:W-:-:S04]  /*09d0*/  IMAD R17, R6, R3, R8 ;  /* 0x0000000306117224 */ /* 0x001fc800078e0208 */
[----:B---3--:R-:W-:-:S06]  /*09e0*/  IMAD.WIDE R16, R17, 0x8, R14 ;  /* 0x0000000811107825 */ /* 0x008fcc00078e020e */
[----:B------:R-:W5:Y:S01]  /*09f0*/  LDG.E.64 R16, desc[UR6][R16.64] ;  /* 0x0000000610107981 */ /* 0x000f62000c1e1b00 */
[----:B------:R-:W-:-:S13]  /*0a00*/  ISETP.GE.U32.AND P0, PT, R6, 0x2, PT ;  /* 0x000000020600780c */ /* 0x000fda0003f06070 */
[----:B------:R-:W-:Y:S05]  /*0a10*/  @!P0 BRA `(.L_x_7) ;  /* 0x0000000400b48947 */ /* 0x000fea0003800000 */
[C---:B------:R-:W-:Y:S02]  /*0a20*/  VIADD R3, R6.reuse, 0xfffffffe ;  /* 0xfffffffe06037836 */ /* 0x040fe40000000000 */
[----:B------:R-:W-:-:S03]  /*0a30*/  VIADD R9, R6, 0xffffffff ;  /* 0xffffffff06097836 */ /* 0x000fc60000000000 */
[----:B------:R-:W-:Y:S02]  /*0a40*/  ISETP.GE.U32.AND P0, PT, R3, 0x7, PT ;  /* 0x000000070300780c */ /* 0x000fe40003f06070 */
[----:B------:R-:W-:Y:S01]  /*0a50*/  MOV R3, R8 ;  /* 0x0000000800037202 */ /* 0x000fe20000000f00 */
[----:B------:R-:W-:Y:S01]  /*0a60*/  IMAD.MOV.U32 R8, RZ, RZ, 0x1 ;  /* 0x00000001ff087424 */ /* 0x000fe200078e00ff */
[----:B------:R-:W-:-:S09]  /*0a70*/  LOP3.LUT R13, R9, 0x7, RZ, 0xc0, !PT ;  /* 0x00000007090d7812 */ /* 0x000fd200078ec0ff */
[----:B------:R-:W-:Y:S05]  /*0a80*/  @!P0 BRA `(.L_x_8) ;  /* 0x0000000000c88947 */ /* 0x000fea0003800000 */
[----:B------:R-:W-:Y:S01]  /*0a90*/  LOP3.LUT R23, R9, 0xfffffff8, RZ, 0xc0, !PT ;  /* 0xfffffff809177812 */ /* 0x000fe200078ec0ff */
[----:B------:R-:W-:Y:S02]  /*0aa0*/  HFMA2 R8, -RZ, RZ, 0, 0 ;  /* 0x00000000ff087431 */ /* 0x000fe400000001ff */
[----:B------:R-:W-:Y:S02]  /*0ab0*/  VIADD R22, R7, 0x10 ;  /* 0x0000001007167836 */ /* 0x000fe40000000000 */
[----:B------:R-:W-:-:S07]  /*0ac0*/  IMAD.MOV R23, RZ, RZ, -R23 ;  /* 0x000000ffff177224 */ /* 0x000fce00078e0a17 */
.L_x_9:
[----:B------:R-:W0:Y:S04]  /*0ad0*/  LDS R24, [R22+-0xc] ;  /* 0xfffff40016187984 */ /* 0x000e280000000800 */
[----:B------:R-:W1:Y:S01]  /*0ae0*/  LDS R27, [R22+-0x8] ;  /* 0xfffff800161b7984 */ /* 0x000e620000000800 */
[----:B0-----:R-:W-:-:S03]  /*0af0*/  IMAD R19, R6, R24, R3 ;  /* 0x0000001806137224 */ /* 0x001fc600078e0203 */
[----:B------:R-:W-:Y:S01]  /*0b00*/  LDS R3, [R22] ;  /* 0x0000000016037984 */ /* 0x000fe20000000800 */
[----:B------:R-:W-:-:S05]  /*0b10*/  IMAD.WIDE R18, R19, 0x8, R14 ;  /* 0x0000000813127825 */ /* 0x000fca00078e020e */
[----:B------:R0:W2:Y:S01]  /*0b20*/  LDG.E.64 R20, desc[UR6][R18.64] ;  /* 0x0000000612147981 */ /* 0x0000a2000c1e1b00 */
[----:B-1----:R-:W-:-:S04]  /*0b30*/  IMAD R25, R6, R27, R24 ;  /* 0x0000001b06197224 */ /* 0x002fc800078e0218 */
[----:B------:R-:W-:-:S05]  /*0b40*/  IMAD.WIDE R24, R25, 0x8, R14 ;  /* 0x0000000819187825 */ /* 0x000fca00078e020e */
[----:B------:R1:W3:Y:S04]  /*0b50*/  LDG.E.64 R28, desc[UR6][R24.64] ;  /* 0x00000006181c7981 */ /* 0x0002e8000c1e1b00 */
[----:B0-----:R-:W0:Y:S04]  /*0b60*/  LDS R19, [R22+-0x4] ;  /* 0xfffffc0016137984 */ /* 0x001e280000000800 */
[----:B-1----:R-:W-:Y:S04]  /*0b70*/  LDS R25, [R22+0x8] ;  /* 0x0000080016197984 */ /* 0x002fe80000000800 */
[----:B------:R-:W-:Y:S01]  /*0b80*/  LDS R24, [R22+0xc] ;  /* 0x00000c0016187984 */ /* 0x000fe20000000800 */
[----:B0-----:R-:W-:-:S03]  /*0b90*/  IMAD R26, R6, R19, R27 ;  /* 0x00000013061a7224 */ /* 0x001fc600078e021b */
[----:B------:R-:W0:Y:S01]  /*0ba0*/  LDS R27, [R22+0x4] ;  /* 0x00000400161b7984 */ /* 0x000e220000000800 */
[----:B------:R-:W-:-:S04]  /*0bb0*/  IMAD R19, R6, R3, R19 ;  /* 0x0000000306137224 */ /* 0x000fc800078e0213 */
[----:B------:R-:W-:-:S06]  /*0bc0*/  IMAD.WIDE R18, R19, 0x8, R14 ;  /* 0x0000000813127825 */ /* 0x000fcc00078e020e */
[----:B------:R-:W4:Y:S01]  /*0bd0*/  LDG.E.64 R18, desc[UR6][R18.64] ;  /* 0x0000000612127981 */ /* 0x000f22000c1e1b00 */
[----:B--2--5:R-:W-:Y:S01]  /*0be0*/  DADD R16, R20, R16 ;  /* 0x0000000014107229 */ /* 0x024fe20000000010 */
[----:B------:R-:W-:-:S06]  /*0bf0*/  IMAD.WIDE R20, R26, 0x8, R14 ;  /* 0x000000081a147825 */ /* 0x000fcc00078e020e */
[----:B------:R-:W2:Y:S01]  /*0c00*/  LDG.E.64 R20, desc[UR6][R20.64] ;  /* 0x0000000614147981 */ /* 0x000ea2000c1e1b00 */
[----:B---3--:R-:W-:Y:S01]  /*0c10*/  DADD R28, R16, R28 ;  /* 0x00000000101c7229 */ /* 0x008fe2000000001c */
[----:B0-----:R-:W-:Y:S02]  /*0c20*/  IMAD R17, R6, R27, R3 ;  /* 0x0000001b06117224 */ /* 0x001fe400078e0203 */
[----:B------:R-:W0:Y:S02]  /*0c30*/  LDS R3, [R22+0x10] ;  /* 0x0000100016037984 */ /* 0x000e240000000800 */
[----:B------:R-:W-:-:S06]  /*0c40*/  IMAD.WIDE R16, R17, 0x8, R14 ;  /* 0x0000000811107825 */ /* 0x000fcc00078e020e */
[----:B------:R-:W3:Y:S01]  /*0c50*/  LDG.E.64 R16, desc[UR6][R16.64] ;  /* 0x0000000610107981 */ /* 0x000ee2000c1e1b00 */
[----:B--2---:R-:W-:-:S08]  /*0c60*/  DADD R20, R28, R20 ;  /* 0x000000001c147229 */ /* 0x004fd00000000014 */
[----:B----4-:R-:W-:Y:S01]  /*0c70*/  DADD R18, R20, R18 ;  /* 0x0000000014127229 */ /* 0x010fe20000000012 */
[----:B------:R-:W-:-:S04]  /*0c80*/  IMAD R21, R6, R25, R27 ;  /* 0x0000001906157224 */ /* 0x000fc800078e021b */
[----:B------:R-:W-:-:S04]  /*0c90*/  IMAD.WIDE R20, R21, 0x8, R14 ;  /* 0x0000000815147825 */ /* 0x000fc800078e020e */
[----:B------:R-:W-:Y:S02]  /*0ca0*/  IMAD R27, R6, R24, R25 ;  /* 0x00000018061b7224 */ /* 0x000fe400078e0219 */
[----:B------:R-:W2:Y:S02]  /*0cb0*/  LDG.E.64 R20, desc[UR6][R20.64] ;  /* 0x0000000614147981 */ /* 0x000ea4000c1e1b00 */
[----:B------:R-:W-:Y:S01]  /*0cc0*/  IMAD.WIDE R26, R27, 0x8, R14 ;  /* 0x000000081b1a7825 */ /* 0x000fe200078e020e */
[----:B---3--:R-:W-:-:S03]  /*0cd0*/  DADD R16, R18, R16 ;  /* 0x0000000012107229 */ /* 0x008fc60000000010 */
[----:B0-----:R-:W-:Y:S02]  /*0ce0*/  IMAD R19, R6, R3, R24 ;  /* 0x0000000306137224 */ /* 0x001fe400078e0218 */
[----:B------:R-:W3:Y:S02]  /*0cf0*/  LDG.E.64 R24, desc[UR6][R26.64] ;  /* 0x000000061a187981 */ /* 0x000ee4000c1e1b00 */
[----:B------:R-:W-:-:S06]  /*0d00*/  IMAD.WIDE R18, R19, 0x8, R14 ;  /* 0x0000000813127825 */ /* 0x000fcc00078e020e */
[----:B------:R-:W4:Y:S01]  /*0d10*/  LDG.E.64 R18, desc[UR6][R18.64] ;  /* 0x0000000612127981 */ /* 0x000f22000c1e1b00 */
[----:B------:R-:W-:-:S05]  /*0d20*/  VIADD R23, R23, 0x8 ;  /* 0x0000000817177836 */ /* 0x000fca0000000000 */
[----:B------:R-:W-:Y:S01]  /*0d30*/  ISETP.NE.AND P0, PT, R23, RZ, PT ;  /* 0x000000ff1700720c */ /* 0x000fe20003f05270 */
[----:B------:R-:W-:Y:S01]  /*0d40*/  VIADD R22, R22, 0x20 ;  /* 0x0000002016167836 */ /* 0x000fe20000000000 */
[----:B------:R-:W-:Y:S01]  /*0d50*/  IADD3 R8, PT, PT, R8, 0x8, RZ ;  /* 0x0000000808087810 */ /* 0x000fe20007ffe0ff */
[----:B--2---:R-:W-:-:S08]  /*0d60*/  DADD R16, R16, R20 ;  /* 0x0000000010107229 */ /* 0x004fd00000000014 */
[----:B---3--:R-:W-:-:S08]  /*0d70*/  DADD R16, R16, R24 ;  /* 0x0000000010107229 */ /* 0x008fd00000000018 */
[----:B----4-:R-:W-:Y:S01]  /*0d80*/  DADD R16, R16, R18 ;  /* 0x0000000010107229 */ /* 0x010fe20000000012 */
[----:B------:R-:W-:Y:S10]  /*0d90*/  @P0 BRA `(.L_x_9) ;  /* 0xfffffffc004c0947 */ /* 0x000ff4000383ffff */
[----:B------:R-:W-:-:S07]  /*0da0*/  VIADD R8, R8, 0x1 ;  /* 0x0000000108087836 */ /* 0x000fce0000000000 */
.L_x_8:
[----:B------:R-:W-:-:S13]  /*0db0*/  ISETP.NE.AND P0, PT, R13, RZ, PT ;  /* 0x000000ff0d00720c */ /* 0x000fda0003f05270 */
[----:B------:R-:W-:Y:S05]  /*0dc0*/  @!P0 BRA `(.L_x_7) ;  /* 0x0000000000c88947 */ /* 0x000fea0003800000 */
[----:B------:R-:W-:Y:S02]  /*0dd0*/  ISETP.GE.U32.AND P0, PT, R13, 0x4, PT ;  /* 0x000000040d00780c */ /* 0x000fe40003f06070 */
[----:B------:R-:W-:-:S04]  /*0de0*/  LOP3.LUT R26, R9, 0x3, RZ, 0xc0, !PT ;  /* 0x00000003091a7812 */ /* 0x000fc800078ec0ff */
[----:B------:R-:W-:-:S07]  /*0df0*/  ISETP.NE.AND P1, PT, R26, RZ, PT ;  /* 0x000000ff1a00720c */ /* 0x000fce0003f25270 */
[----:B------:R-:W-:Y:S06]  /*0e00*/  @!P0 BRA `(.L_x_10) ;  /* 0x0000000000588947 */ /* 0x000fec0003800000 */
[----:B------:R-:W-:-:S05]  /*0e10*/  LEA R23, R8, R7, 0x2 ;  /* 0x0000000708177211 */ /* 0x000fca00078e10ff */
[----:B------:R-:W0:Y:S04]  /*0e20*/  LDS R18, [R23] ;  /* 0x0000000017127984 */ /* 0x000e280000000800 */
[----:B------:R-:W1:Y:S04]  /*0e30*/  LDS R19, [R23+0x4] ;  /* 0x0000040017137984 */ /* 0x000e680000000800 */
[----:B------:R-:W2:Y:S04]  /*0e40*/  LDS R13, [R23+0x8] ;  /* 0x00000800170d7984 */ /* 0x000ea80000000800 */
[----:B------:R-:W3:Y:S01]  /*0e50*/  LDS R22, [R23+0xc] ;  /* 0x00000c0017167984 */ /* 0x000ee20000000800 */
[----:B0-----:R-:W-:-:S04]  /*0e60*/  IMAD R25, R6, R18, R3 ;  /* 0x0000001206197224 */ /* 0x001fc800078e0203 */
[----:B------:R-:W-:-:S04]  /*0e70*/  IMAD.WIDE R24, R25, 0x8, R14 ;  /* 0x0000000819187825 */ /* 0x000fc800078e020e */
[C---:B-1----:R-:W-:Y:S02]  /*0e80*/  IMAD R29, R6.reuse, R19, R18 ;  /* 0x00000013061d7224 */ /* 0x042fe400078e0212 */
[----:B------:R-:W4:Y:S01]  /*0e90*/  LDG.E.64 R24, desc[UR6][R24.64] ;  /* 0x0000000618187981 */ /* 0x000f22000c1e1b00 */
[----:B--2---:R-:W-:Y:S02]  /*0ea0*/  IMAD R21, R6, R13, R19 ;  /* 0x0000000d06157224 */ /* 0x004fe400078e0213 */
[----:B------:R-:W-:-:S05]  /*0eb0*/  IMAD.WIDE R28, R29, 0x8, R14 ;  /* 0x000000081d1c7825 */ /* 0x000fca00078e020e */
[----:B------:R-:W2:Y:S01]  /*0ec0*/  LDG.E.64 R18, desc[UR6][R28.64] ;  /* 0x000000061c127981 */ /* 0x000ea2000c1e1b00 */
[----:B------:R-:W-:-:S04]  /*0ed0*/  IMAD.WIDE R20, R21, 0x8, R14 ;  /* 0x0000000815147825 */ /* 0x000fc800078e020e */
[----:B---3--:R-:W-:Y:S02]  /*0ee0*/  IMAD R13, R6, R22, R13 ;  /* 0x00000016060d7224 */ /* 0x008fe400078e020d */
[----:B------:R-:W3:Y:S02]  /*0ef0*/  LDG.E.64 R20, desc[UR6][R20.64] ;  /* 0x0000000614147981 */ /* 0x000ee4000c1e1b00 */
[----:B------:R-:W-:-:S06]  /*0f00*/  IMAD.WIDE R22, R13, 0x8, R14 ;  /* 0x000000080d167825 */ /* 0x000fcc00078e020e */
[----:B------:R-:W3:Y:S01]  /*0f10*/  LDG.E.64 R22, desc[UR6][R22.64] ;  /* 0x0000000616167981 */ /* 0x000ee2000c1e1b00 */
[----:B------:R-:W-:Y:S01]  /*0f20*/  VIADD R8, R8, 0x4 ;  /* 0x0000000408087836 */ /* 0x000fe20000000000 */
[----:B----45:R-:W-:-:S08]  /*0f30*/  DADD R24, R16, R24 ;  /* 0x0000000010187229 */ /* 0x030fd00000000018 */
[----:B--2---:R-:W-:-:S08]  /*0f40*/  DADD R18, R24, R18 ;  /* 0x0000000018127229 */ /* 0x004fd00000000012 */
[----:B---3--:R-:W-:-:S08]  /*0f50*/  DADD R18, R18, R20 ;  /* 0x0000000012127229 */ /* 0x008fd00000000014 */
[----:B------:R-:W-:-:S11]  /*0f60*/  DADD R16, R18, R22 ;  /* 0x0000000012107229 */ /* 0x000fd60000000016 */
.L_x_10:
[----:B------:R-:W-:Y:S05]  /*0f70*/  @!P1 BRA `(.L_x_7) ;  /* 0x00000000005c9947 */ /* 0x000fea0003800000 */
[----:B------:R-:W-:Y:S02]  /*0f80*/  ISETP.NE.AND P0, PT, R26, 0x1, PT ;  /* 0x000000011a00780c */ /* 0x000fe40003f05270 */
[----:B------:R-:W-:-:S04]  /*0f90*/  LOP3.LUT R9, R9, 0x1, RZ, 0xc0, !PT ;  /* 0x0000000109097812 */ /* 0x000fc800078ec0ff */
[----:B------:R-:W-:-:S07]  /*0fa0*/  ISETP.NE.U32.AND P1, PT, R9, 0x1, PT ;  /* 0x000000010900780c */ /* 0x000fce0003f25070 */
[C---:B------:R-:W-:Y:S01]  /*0fb0*/  @P0 IMAD R21, R8.reuse, 0x4, R7 ;  /* 0x0000000408150824 */ /* 0x040fe200078e0207 */
[----:B------:R-:W-:-:S04]  /*0fc0*/  @P0 IADD3 R8, PT, PT, R8, 0x2, RZ ;  /* 0x0000000208080810 */ /* 0x000fc80007ffe0ff */
[----:B------:R-:W-:Y:S01]  /*0fd0*/  @P0 LDS R19, [R21] ;  /* 0x0000000015130984 */ /* 0x000fe20000000800 */
[----:B------:R-:W-:-:S03]  /*0fe0*/  @!P1 IMAD R13, R8, 0x4, R7 ;  /* 0x00000004080d9824 */ /* 0x000fc600078e0207 */
[----:B------:R-:W0:Y:S04]  /*0ff0*/  @P0 LDS R3, [R21+-0x4] ;  /* 0xfffffc0015030984 */ /* 0x000e280000000800 */
[----:B------:R-:W1:Y:S04]  /*1000*/  @P0 LDS R18, [R21+0x4] ;  /* 0x0000040015120984 */ /* 0x000e680000000800 */
[----:B------:R-:W-:Y:S04]  /*1010*/  @!P1 LDS R7, [R13] ;  /* 0x000000000d079984 */ /* 0x000fe80000000800 */
[----:B------:R-:W2:Y:S01]  /*1020*/  @!P1 LDS R20, [R13+-0x4] ;  /* 0xfffffc000d149984 */ /* 0x000ea20000000800 */
[----:B0-----:R-:W-:-:S04]  /*1030*/  @P0 IMAD R3, R6, R19, R3 ;  /* 0x0000001306030224 */ /* 0x001fc800078e0203 */
[----:B------:R-:W-:-:S04]  /*1040*/  @P0 IMAD.WIDE R8, R3, 0x8, R14 ;  /* 0x0000000803080825 */ /* 0x000fc800078e020e */
[----:B-1----:R-:W-:Y:S02]  /*1050*/  @P0 IMAD R19, R6, R18, R19 ;  /* 0x0000001206130224 */ /* 0x002fe400078e0213 */
[----:B------:R-:W3:Y:S02]  /*1060*/  @P0 LDG.E.64 R8, desc[UR6][R8.64] ;  /* 0x0000000608080981 */ /* 0x000ee4000c1e1b00 */
[----:B------:R-:W-:-:S04]  /*1070*/  @P0 IMAD.WIDE R18, R19, 0x8, R14 ;  /* 0x0000000813120825 */ /* 0x000fc800078e020e */
[----:B--2---:R-:W-:Y:S02]  /*1080*/  @!P1 IMAD R7, R6, R7, R20 ;  /* 0x0000000706079224 */ /* 0x004fe400078e0214 */
[----:B------:R-:W2:Y:S02]  /*1090*/  @P0 LDG.E.64 R18, desc[UR6][R18.64] ;  /* 0x0000000612120981 */ /* 0x000ea4000c1e1b00 */
[----:B------:R-:W-:-:S06]  /*10a0*/  @!P1 IMAD.WIDE R14, R7, 0x8, R14 ;  /* 0x00000008070e9825 */ /* 0x000fcc00078e020e */
[----:B------:R-:W4:Y:S01]  /*10b0*/  @!P1 LDG.E.64 R14, desc[UR6][R14.64] ;  /* 0x000000060e0e9981 */ /* 0x000f22000c1e1b00 */
[----:B---3-5:R-:W-:-:S08]  /*10c0*/  @P0 DADD R6, R16, R8 ;  /* 0x0000000010060229 */ /* 0x028fd00000000008 */
[----:B--2---:R-:W-:-:S08]  /*10d0*/  @P0 DADD R16, R18, R6 ;  /* 0x0000000012100229 */ /* 0x004fd00000000006 */
[----:B----4-:R-:W-:-:S11]  /*10e0*/  @!P1 DADD R16, R16, R14 ;  /* 0x0000000010109229 */ /* 0x010fd6000000000e */
.L_x_7:
[----:B------:R-:W0:Y:S02]  /*10f0*/  LDS.64 R6, [R12] ;  /* 0x000000000c067984 */ /* 0x000e240000000a00 */
[----:B0-----:R-:W-:-:S05]  /*1100*/  IMAD.WIDE.U32 R6, R5, 0x8, R6 ;  /* 0x0000000805067825 */ /* 0x001fca00078e0006 */
[----:B-----5:R0:W-:Y:S01]  /*1110*/  ST.E.64 desc[UR6][R6.64], R16 ;  /* 0x0000001006007985 */ /* 0x0201e2000c101b06 */
[----:B------:R-:W-:Y:S06]  /*1120*/  BAR.SYNC.DEFER_BLOCKING 0x0 ;  /* 0x0000000000007b1d */ /* 0x000fec0000010000 */
[----:B------:R-:W2:Y:S04]  /*1130*/  LDG.E.64 R8, desc[UR6][R10.64+0x28] ;  /* 0x000028060a087981 */ /* 0x000ea8000c1e1b00 */
[----:B------:R1:W3:Y:S01]  /*1140*/  LDG.E.U16 R3, desc[UR6][R10.64+0xc] ;  /* 0x00000c060a037981 */ /* 0x0002e2000c1e1500 */
[----:B--2---:R-:W-:-:S06]  /*1150*/  IMAD.WIDE.U32 R14, R2, 0x4, R8 ;  /* 0x00000004020e7825 */ /* 0x004fcc00078e0008 */
[----:B------:R-:W2:Y:S01]  /*1160*/  LDG.E R14, desc[UR6][R14.64] ;  /* 0x000000060e0e7981 */ /* 0x000ea2000c1e1900 */
[----:B------:R-:W-:Y:S01]  /*1170*/  UMOV UR8, 0xff800000 ;  /* 0xff80000000087882 */ /* 0x000fe20000000000 */
[----:B------:R-:W-:Y:S01]  /*1180*/  BSSY.RECONVERGENT B0, `(.L_x_11) ;  /* 0x000002b000007945 */ /* 0x000fe20003800200 */
[----:B--2---:R-:W-:-:S04]  /*1190*/  IMAD.HI.U32 R9, R14, 0x3, RZ ;  /* 0x000000030e097827 */ /* 0x004fc800078e00ff */
[----:B------:R-:W-:-:S05]  /*11a0*/  IMAD.IADD R8, R14, 0x1, -R9 ;  /* 0x000000010e087824 */ /* 0x000fca00078e0a09 */
[----:B------:R-:W-:-:S04]  /*11b0*/  LEA.HI R8, R8, R9, RZ, 0x1f ;  /* 0x0000000908087211 */ /* 0x000fc800078ff8ff */
[----:B------:R-:W-:-:S05]  /*11c0*/  SHF.R.U32.HI R9, RZ, 0x1e, R8 ;  /* 0x0000001eff097819 */ /* 0x000fca0000011608 */
[----:B------:R-:W-:-:S05]  /*11d0*/  IMAD R9, R9, -0x7fffffff, R14 ;  /* 0x8000000109097824 */ /* 0x000fca00078e020e */
[----:B0-----:R-:W-:-:S05]  /*11e0*/  VIMNMX.U32 R6, PT, PT, R9, 0x1, !PT ;  /* 0x0000000109067848 */ /* 0x001fca0007fe0000 */
[----:B------:R-:W-:Y:S01]  /*11f0*/  IMAD.HI.U32 R7, R6, 0x5e4789c9, RZ ;  /* 0x5e4789c906077827 */ /* 0x000fe200078e00ff */
[----:B------:R-:W1:Y:S04]  /*1200*/  MUFU.RCP64H R9, 2.14748262400000000000e+09 ;  /* 0x41dfffff00097908 */ /* 0x000e680000001800 */
[----:B------:R-:W-:-:S05]  /*1210*/  SHF.R.U32.HI R13, RZ, 0xe, R7 ;  /* 0x0000000eff0d7819 */ /* 0x000fca0000011607 */
[C---:B------:R-:W-:Y:S02]  /*1220*/  IMAD R8, R13.reuse, -0xadc8, R6 ;  /* 0xffff52380d087824 */ /* 0x040fe400078e0206 */
[----:B------:R-:W-:Y:S01]  /*1230*/  IMAD R14, R13, 0xd47, RZ ;  /* 0x00000d470d0e7824 */ /* 0x000fe200078e02ff */
[----:B------:R-:W-:Y:S01]  /*1240*/  MOV R6, 0xff800000 ;  /* 0xff80000000067802 */ /* 0x000fe20000000f00 */
[----:B------:R-:W-:Y:S02]  /*1250*/  IMAD R13, R8, 0xbc8f, RZ ;  /* 0x0000bc8f080d7824 */ /* 0x000fe400078e02ff */
[----:B------:R-:W-:Y:S02]  /*1260*/  IMAD.MOV.U32 R7, RZ, RZ, 0x41dfffff ;  /* 0x41dfffffff077424 */ /* 0x000fe400078e00ff */
[----:B------:R-:W-:Y:S01]  /*1270*/  IMAD.MOV.U32 R8, RZ, RZ, 0x1 ;  /* 0x00000001ff087424 */ /* 0x000fe200078e00ff */
[----:B------:R-:W-:-:S05]  /*1280*/  ISETP.GE.U32.AND P0, PT, R13, R14, PT ;  /* 0x0000000e0d00720c */ /* 0x000fca0003f06070 */
[----:B-1----:R-:W-:Y:S01]  /*1290*/  DFMA R10, R8, -R6, 1 ;  /* 0x3ff00000080a742b */ /* 0x002fe20000000806 */
[----:B------:R-:W-:-:S07]  /*12a0*/  LOP3.LUT R16, R14, 0x7fffffff, RZ, 0x3c, !PT ;  /* 0x7fffffff0e107812 */ /* 0x000fce00078e3cff */
[----:B------:R-:W-:Y:S01]  /*12b0*/  DFMA R10, R10, R10, R10 ;  /* 0x0000000a0a0a722b */ /* 0x000fe2000000000a */
[----:B------:R-:W-:-:S07]  /*12c0*/  @P0 IADD3 R16, PT, PT, -R14, RZ, RZ ;  /* 0x000000ff0e100210 */ /* 0x000fce0007ffe1ff */
[----:B------:R-:W-:Y:S01]  /*12d0*/  DFMA R10, R8, R10, R8 ;  /* 0x0000000a080a722b */ /* 0x000fe20000000008 */
[----:B------:R-:W-:Y:S02]  /*12e0*/  IMAD.IADD R9, R13, 0x1, R16 ;  /* 0x000000010d097824 */ /* 0x000fe400078e0210 */
[----:B------:R-:W0:Y:S02]  /*12f0*/  LDS.64 R12, [R12] ;  /* 0x000000000c0c7984 */ /* 0x000e240000000a00 */
[----:B------:R-:W-:-:S03]  /*1300*/  VIADD R18, R9, 0xffffffff ;  /* 0xffffffff09127836 */ /* 0x000fc60000000000 */
[----:B------:R-:W-:-:S03]  /*1310*/  DFMA R14, R10, -R6, 1 ;  /* 0x3ff000000a0e742b */ /* 0x000fc60000000806 */
[----:B------:R-:W1:Y:S05]  /*1320*/  I2F.F64.U32 R18, R18 ;  /* 0x0000001200127312 */ /* 0x000e6a0000201800 */
[----:B------:R-:W-:-:S08]  /*1330*/  DFMA R14, R10, R14, R10 ;  /* 0x0000000e0a0e722b */ /* 0x000fd0000000000a */
[----:B-1----:R-:W-:-:S08]  /*1340*/  DMUL R10, R18, R14 ;  /* 0x0000000e120a7228 */ /* 0x002fd00000000000 */
[----:B------:R-:W-:-:S08]  /*1350*/  DFMA R6, R10, -R6, R18 ;  /* 0x800000060a06722b */ /* 0x000fd00000000012 */
[----:B------:R-:W-:Y:S01]  /*1360*/  DFMA R6, R14, R6, R10 ;  /* 0x000000060e06722b */ /* 0x000fe2000000000a */
[----:B---3--:R-:W-:Y:S02]  /*1370*/  IADD3 R8, PT, PT, R3, -0x1, RZ ;  /* 0xffffffff03087810 */ /* 0x008fe40007ffe0ff */
[----:B------:R-:W-:Y:S02]  /*1380*/  FSETP.GEU.AND P1, PT, |R19|, 6.5827683646048100446e-37, PT ;  /* 0x036000001300780b */ /* 0x000fe40003f2e200 */
[----:B------:R-:W1:Y:S05]  /*1390*/  I2F.F64.S16 R14, R8 ;  /* 0x00000008000e7312 */ /* 0x000e6a0000101c00 */
[----:B------:R-:W-:-:S05]  /*13a0*/  FFMA R3, RZ, 27.999998092651367188, R7 ;  /* 0x41dfffffff037823 */ /* 0x000fca0000000007 */
[----:B------:R-:W-:Y:S01]  /*13b0*/  FSETP.GT.AND P0, PT, |R3|, 1.469367938527859385e-39, PT ;  /* 0x001000000300780b */ /* 0x000fe20003f04200 */
[----:B------:R-:W-:Y:S01]  /*13c0*/  IMAD.MOV.U32 R3, RZ, RZ, 0x41dfffff ;  /* 0x41dfffffff037424 */ /* 0x000fe200078e00ff */
[----:B-1----:R-:W-:-:S11]  /*13d0*/  DADD R14, R14, 1 ;  /* 0x3ff000000e0e7429 */ /* 0x002fd60000000000 */
[----:B0-----:R-:W-:Y:S05]  /*13e0*/  @P0 BRA P1, `(.L_x_12) ;  /* 0x0000000000100947 */ /* 0x001fea0000800000 */
[----:B------:R-:W-:-:S07]  /*13f0*/  MOV R6, 0x1410 ;  /* 0x0000141000067802 */ /* 0x000fce0000000f00 */
[----:B------:R-:W-:Y:S05]  /*1400*/  CALL.REL.NOINC `($__internal_0_$__cuda_sm20_div_rn_f64_full) ;  /* 0x0000002400107944 */ /* 0x000fea0003c00000 */
[----:B------:R-:W-:Y:S01]  /*1410*/  IMAD.MOV.U32 R6, RZ, RZ, R16 ;  /* 0x000000ffff067224 */ /* 0x000fe200078e0010 */
[----:B------:R-:W-:-:S07]  /*1420*/  MOV R7, R17 ;  /* 0x0000001100077202 */ /* 0x000fce0000000f00 */
.L_x_12:
[----:B------:R-:W-:Y:S05]  /*1430*/  BSYNC.RECONVERGENT B0 ;  /* 0x0000000000007941 */ /* 0x000fea0003800200 */
.L_x_11:
[----:B------:R-:W-:Y:S01]  /*1440*/  DFMA R22, R14, R6, RZ ;  /* 0x000000060e16722b */ /* 0x000fe200000000ff */
[----:B------:R-:W-:-:S06]  /*1450*/  IMAD.WIDE.U32 R6, R5, 0x8, R12 ;  /* 0x0000000805067825 */ /* 0x000fcc00078e000c */
[----:B------:R-:W2:Y:S03]  /*1460*/  LD.E.64 R6, desc[UR6][R6.64] ;  /* 0x0000000606067980 */ /* 0x000ea6000c101b00 */
[----:B------:R-:W0:Y:S02]  /*1470*/  F2I.F64.TRUNC R22, R22 ;  /* 0x0000001600167311 */ /* 0x000e24000030d100 */
[----:B0-----:R-:W-:-:S05]  /*1480*/  IMAD.U32 R11, R22, 0x10000, RZ ;  /* 0x00010000160b7824 */ /* 0x001fca00078e00ff */
[----:B------:R-:W-:-:S04]  /*1490*/  LEA.HI.SX32 R10, P0, R11, R12, 0x13 ;  /* 0x0000000c0b0a7211 */ /* 0x000fc80007819aff */
[----:B------:R-:W-:-:S06]  /*14a0*/  LEA.HI.X.SX32 R11, R11, R13, 0x1, P0 ;  /* 0x0000000d0b0b7211 */ /* 0x000fcc00000f0eff */
[----:B------:R-:W2:Y:S01]  /*14b0*/  LD.E.64 R10, desc[UR6][R10.64] ;  /* 0x000000060a0a7980 */ /* 0x000ea2000c101b00 */
[----:B------:R-:W-:Y:S01]  /*14c0*/  IMAD.HI.U32 R8, R9, -0x4370ec6f, RZ ;  /* 0xbc8f139109087827 */ /* 0x000fe200078e00ff */
[----:B------:R-:W0:Y:S04]  /*14d0*/  MUFU.RCP64H R17, 2.14748262400000000000e+09 ;  /* 0x41dfffff00117908 */ /* 0x000e280000001800 */
[----:B------:R-:W-:-:S05]  /*14e0*/  SHF.R.U32.HI R16, RZ, 0xf, R8 ;  /* 0x0000000fff107819 */ /* 0x000fca0000011608 */
[C---:B------:R-:W-:Y:S02]  /*14f0*/  IMAD R18, R16.reuse, -0xadc8, R9 ;  /* 0xffff523810127824 */ /* 0x040fe400078e0209 */
[----:B------:R-:W-:Y:S02]  /*1500*/  IMAD R20, R16, 0xd47, RZ ;  /* 0x00000d4710147824 */ /* 0x000fe400078e02ff */
[----:B------:R-:W-:Y:S01]  /*1510*/  IMAD R23, R18, 0xbc8f, RZ ;  /* 0x0000bc8f12177824 */ /* 0x000fe200078e02ff */
[----:B------:R-:W-:Y:S01]  /*1520*/  MOV R9, 0x41dfffff ;  /* 0x41dfffff00097802 */ /* 0x000fe20000000f00 */
[----:B------:R-:W-:Y:S02]  /*1530*/  IMAD.MOV.U32 R8, RZ, RZ, -0x800000 ;  /* 0xff800000ff087424 */ /* 0x000fe400078e00ff */
[----:B------:R-:W-:Y:S01]  /*1540*/  IMAD.MOV.U32 R16, RZ, RZ, 0x1 ;  /* 0x00000001ff107424 */ /* 0x000fe200078e00ff */
[----:B------:R-:W-:-:S05]  /*1550*/  ISETP.GE.U32.AND P0, PT, R23, R20, PT ;  /* 0x000000141700720c */ /* 0x000fca0003f06070 */
[----:B0-----:R-:W-:Y:S01]  /*1560*/  DFMA R18, R16, -R8, 1 ;  /* 0x3ff000001012742b */ /* 0x001fe20000000808 */
[----:B------:R-:W-:-:S07]  /*1570*/  LOP3.LUT R24, R20, 0x7fffffff, RZ, 0x3c, !PT ;  /* 0x7fffffff14187812 */ /* 0x000fce00078e3cff */
[----:B------:R-:W-:Y:S01]  /*1580*/  DFMA R18, R18, R18, R18 ;  /* 0x000000121212722b */ /* 0x000fe20000000012 */
[----:B------:R-:W-:-:S05]  /*1590*/  @P0 IMAD.MOV R24, RZ, RZ, -R20 ;  /* 0x000000ffff180224 */ /* 0x000fca00078e0a14 */
[----:B------:R-:W-:Y:S02]  /*15a0*/  IADD3 R23, PT, PT, R23, R24, RZ ;  /* 0x0000001817177210 */ /* 0x000fe40007ffe0ff */
[----:B------:R-:W-:-:S03]  /*15b0*/  DFMA R16, R16, R18, R16 ;  /* 0x000000121010722b */ /* 0x000fc60000000010 */
[----:B------:R-:W-:-:S05]  /*15c0*/  VIADD R18, R23, 0xffffffff ;  /* 0xffffffff17127836 */ /* 0x000fca0000000000 */
[C---:B------:R-:W-:Y:S01]  /*15d0*/  DFMA R20, R16.reuse, -R8, 1 ;  /* 0x3ff000001014742b */ /* 0x040fe20000000808 */
[----:B------:R-:W0:Y:S07]  /*15e0*/  I2F.F64.U32 R18, R18 ;  /* 0x0000001200127312 */ /* 0x000e2e0000201800 */
[----:B------:R-:W-:-:S08]  /*15f0*/  DFMA R20, R16, R20, R16 ;  /* 0x000000141014722b */ /* 0x000fd00000000010 */
[----:B0-----:R-:W-:-:S08]  /*1600*/  DMUL R16, R20, R18 ;  /* 0x0000001214107228 */ /* 0x001fd00000000000 */
[----:B------:R-:W-:-:S08]  /*1610*/  DFMA R8, R16, -R8, R18 ;  /* 0x800000081008722b */ /* 0x000fd00000000012 */
[----:B------:R-:W-:Y:S01]  /*1620*/  DFMA R16, R20, R8, R16 ;  /* 0x000000081410722b */ /* 0x000fe20000000010 */
[----:B------:R-:W-:-:S09]  /*1630*/  FSETP.GEU.AND P2, PT, |R19|, 6.5827683646048100446e-37, PT ;  /* 0x036000001300780b */ /* 0x000fd20003f4e200 */
[----:B------:R-:W-:-:S05]  /*1640*/  FFMA R8, RZ, 27.999998092651367188, R17 ;  /* 0x41dfffffff087823 */ /* 0x000fca0000000011 */
[----:B------:R-:W-:Y:S02]  /*1650*/  FSETP.GT.AND P1, PT, |R8|, 1.469367938527859385e-39, PT ;  /* 0x001000000800780b */ /* 0x000fe40003f24200 */
[----:B------:R-:W-:Y:S01]  /*1660*/  PRMT R22, R22, 0x9910, RZ ;  /* 0x0000991016167816 */ /* 0x000fe200000000ff */
[----:B------:R-:W-:Y:S01]  /*1670*/  BSSY.RECONVERGENT B0, `(.L_x_13) ;  /* 0x0000007000007945 */ /* 0x000fe20003800200 */
[----:B--2---:R-:W-:-:S03]  /*1680*/  DSETP.GT.AND P0, PT, R6, R10, PT ;  /* 0x0000000a0600722a */ /* 0x004fc60003f04000 */
[----:B------:R-:W-:-:S05]  /*1690*/  IMAD.MOV.U32 R6, RZ, RZ, R22 ;  /* 0x000000ffff067224 */ /* 0x000fca00078e0016 */
[----:B------:R-:W-:Y:S01]  /*16a0*/  SEL R9, R6, R5, P0 ;  /* 0x0000000506097207 */ /* 0x000fe20000000000 */
[----:B------:R-:W-:Y:S06]  /*16b0*/  @P1 BRA P2, `(.L_x_14) ;  /* 0x0000000000081947 */ /* 0x000fec0001000000 */
[----:B------:R-:W-:-:S07]  /*16c0*/  MOV R6, 0x16e0 ;  /* 0x000016e000067802 */ /* 0x000fce0000000f00 */
[----:B------:R-:W-:Y:S05]  /*16d0*/  CALL.REL.NOINC `($__internal_0_$__cuda_sm20_div_rn_f64_full) ;  /* 0x00000020005c7944 */ /* 0x000fea0003c00000 */
.L_x_14:
[----:B------:R-:W-:Y:S05]  /*16e0*/  BSYNC.RECONVERGENT B0 ;  /* 0x0000000000007941 */ /* 0x000fea0003800200 */
.L_x_13:
[----:B------:R-:W-:Y:S01]  /*16f0*/  DFMA R18, R14, R16, RZ ;  /* 0x000000100e12722b */ /* 0x000fe200000000ff */
[----:B------:R-:W-:-:S05]  /*1700*/  IMAD.WIDE R6, R9, 0x8, R12 ;  /* 0x0000000809067825 */ /* 0x000fca00078e020c */
[----:B------:R-:W0:Y:S01]  /*1710*/  F2I.F64.TRUNC R8, R18 ;  /* 0x0000001200087311 */ /* 0x000e22000030d100 */
[----:B------:R-:W2:Y:S01]  /*1720*/  LD.E.64 R6, desc[UR6][R6.64] ;  /* 0x0000000606067980 */ /* 0x000ea2000c101b00 */
[----:B0-----:R-:W-:-:S04]  /*1730*/  SHF.L.U32 R11, R8, 0x10, RZ ;  /* 0x00000010080b7819 */ /* 0x001fc800000006ff */
        /* <DEDUP_REMOVED lines=16> */
[----:B------:R-:W-:-:S04]  /*1840*/  @P0 IMAD.MOV R22, RZ, RZ, -R20 ;  /* 0x000000ffff160224 */ /* 0x000fc800078e0a14 */
[----:B------:R-:W-:-:S03]  /*1850*/  IMAD.IADD R23, R23, 0x1, R22 ;  /* 0x0000000117177824 */ /* 0x000fc600078e0216 */
[----:B------:R-:W-:Y:S02]  /*1860*/  DFMA R16, R16, R18, R16 ;  /* 0x000000121010722b */ /* 0x000fe40000000010 */
[----:B------:R-:W-:-:S06]  /*1870*/  IADD3 R18, PT, PT, R23, -0x1, RZ ;  /* 0xffffffff17127810 */ /* 0x000fcc0007ffe0ff */
[C---:B------:R-:W-:Y:S01]  /*1880*/  DFMA R20, R16.reuse, -R24, 1 ;  /* 0x3ff000001014742b */ /* 0x040fe20000000818 */
[----:B------:R-:W0:Y:S07]  /*1890*/  I2F.F64.U32 R18, R18 ;  /* 0x0000001200127312 */ /* 0x000e2e0000201800 */
[----:B------:R-:W-:-:S08]  /*18a0*/  DFMA R20, R16, R20, R16 ;  /* 0x000000141014722b */ /* 0x000fd00000000010 */
[----:B0-----:R-:W-:-:S08]  /*18b0*/  DMUL R16, R20, R18 ;  /* 0x0000001214107228 */ /* 0x001fd00000000000 */
[----:B------:R-:W-:-:S08]  /*18c0*/  DFMA R24, R16, -R24, R18 ;  /* 0x800000181018722b */ /* 0x000fd00000000012 */
[----:B------:R-:W-:Y:S01]  /*18d0*/  DFMA R16, R20, R24, R16 ;  /* 0x000000181410722b */ /* 0x000fe20000000010 */
[----:B------:R-:W-:Y:S01]  /*18e0*/  FSETP.GEU.AND P2, PT, |R19|, 6.5827683646048100446e-37, PT ;  /* 0x036000001300780b */ /* 0x000fe20003f4e200 */
[----:B------:R-:W-:Y:S01]  /*18f0*/  BSSY.RECONVERGENT B0, `(.L_x_15) ;  /* 0x0000009000007945 */ /* 0x000fe20003800200 */
[----:B--2---:R-:W-:-:S07]  /*1900*/  DSETP.GT.AND P0, PT, R6, R10, PT ;  /* 0x0000000a0600722a */ /* 0x004fce0003f04000 */
[----:B------:R-:W-:-:S05]  /*1910*/  FFMA R6, RZ, 27.999998092651367188, R17 ;  /* 0x41dfffffff067823 */ /* 0x000fca0000000011 */
[----:B------:R-:W-:Y:S02]  /*1920*/  FSETP.GT.AND P1, PT, |R6|, 1.469367938527859385e-39, PT ;  /* 0x001000000600780b */ /* 0x000fe40003f24200 */
[----:B------:R-:W-:-:S05]  /*1930*/  @P0 PRMT R8, R8, 0x9910, RZ ;  /* 0x0000991008080816 */ /* 0x000fca00000000ff */
[----:B------:R-:W-:-:S06]  /*1940*/  @P0 IMAD.MOV.U32 R9, RZ, RZ, R8 ;  /* 0x000000ffff090224 */ /* 0x000fcc00078e0008 */
[----:B------:R-:W-:Y:S05]  /*1950*/  @P1 BRA P2, `(.L_x_16) ;  /* 0x0000000000081947 */ /* 0x000fea0001000000 */
[----:B------:R-:W-:-:S07]  /*1960*/  MOV R6, 0x1980 ;  /* 0x0000198000067802 */ /* 0x000fce0000000f00 */
[----:B------:R-:W-:Y:S05]  /*1970*/  CALL.REL.NOINC `($__internal_0_$__cuda_sm20_div_rn_f64_full) ;  /* 0x0000001c00b47944 */ /* 0x000fea0003c00000 */
.L_x_16:
[----:B------:R-:W-:Y:S05]  /*1980*/  BSYNC.RECONVERGENT B0 ;  /* 0x0000000000007941 */ /* 0x000fea0003800200 */
.L_x_15:
[----:B------:R-:W-:Y:S01]  /*1990*/  DFMA R6, R14, R16, RZ ;  /* 0x000000100e06722b */ /* 0x000fe200000000ff */
[----:B------:R-:W-:-:S05]  /*19a0*/  IMAD.WIDE R10, R9, 0x8, R12 ;  /* 0x00000008090a7825 */ /* 0x000fca00078e020c */
[----:B------:R-:W0:Y:S01]  /*19b0*/  F2I.F64.TRUNC R8, R6 ;  /* 0x0000000600087311 */ /* 0x000e22000030d100 */
[----:B------:R-:W2:Y:S01]  /*19c0*/  LD.E.64 R10, desc[UR6][R10.64] ;  /* 0x000000060a0a7980 */ /* 0x000ea2000c101b00 */
        /* <DEDUP_REMOVED lines=11> */
[----:B------:R-:W-:Y:S02]  /*1a80*/  IMAD.MOV.U32 R25, RZ, RZ, 0x41dfffff ;  /* 0x41dfffffff197424 */ /* 0x000fe400078e00ff */
[----:B------:R-:W-:Y:S01]  /*1a90*/  IMAD.MOV.U32 R18, RZ, RZ, 0x1 ;  /* 0x00000001ff127424 */ /* 0x000fe200078e00ff */
[----:B------:R-:W-:-:S05]  /*1aa0*/  ISETP.GE.U32.AND P0, PT, R23, R20, PT ;  /* 0x000000141700720c */ /* 0x000fca0003f06070 */
[----:B0-----:R-:W-:Y:S01]  /*1ab0*/  DFMA R6, R18, -R24, 1 ;  /* 0x3ff000001206742b */ /* 0x001fe20000000818 */
[----:B------:R-:W-:-:S07]  /*1ac0*/  LOP3.LUT R22, R20, 0x7fffffff, RZ, 0x3c, !PT ;  /* 0x7fffffff14167812 */ /* 0x000fce00078e3cff */
[----:B------:R-:W-:Y:S01]  /*1ad0*/  DFMA R6, R6, R6, R6 ;  /* 0x000000060606722b */ /* 0x000fe20000000006 */
[----:B------:R-:W-:-:S05]  /*1ae0*/  @P0 IADD3 R22, PT, PT, -R20, RZ, RZ ;  /* 0x000000ff14160210 */ /* 0x000fca0007ffe1ff */
[----:B------:R-:W-:Y:S02]  /*1af0*/  IMAD.IADD R23, R23, 0x1, R22 ;  /* 0x0000000117177824 */ /* 0x000fe400078e0216 */
[----:B------:R-:W-:Y:S02]  /*1b00*/  DFMA R18, R18, R6, R18 ;  /* 0x000000061212722b */ /* 0x000fe40000000012 */
[----:B------:R-:W-:-:S06]  /*1b10*/  VIADD R6, R23, 0xffffffff ;  /* 0xffffffff17067836 */ /* 0x000fcc0000000000 */
        /* <DEDUP_REMOVED lines=11> */
[----:B------:R-:W-:-:S04]  /*1bd0*/  @P0 PRMT R8, R8, 0x9910, RZ ;  /* 0x0000991008080816 */ /* 0x000fc800000000ff */
[----:B------:R-:W-:-:S07]  /*1be0*/  @P0 MOV R9, R8 ;  /* 0x0000000800090202 */ /* 0x000fce0000000f00 */
[----:B------:R-:W-:Y:S05]  /*1bf0*/  @P1 BRA P2, `(.L_x_18) ;  /* 0x0000000000181947 */ /* 0x000fea0001000000 */
[----:B------:R-:W-:Y:S01]  /*1c00*/  IMAD.MOV.U32 R18, RZ, RZ, R6 ;  /* 0x000000ffff127224 */ /* 0x000fe200078e0006 */
[----:B------:R-:W-:Y:S01]  /*1c10*/  MOV R6, 0x1c40 ;  /* 0x00001c4000067802 */ /* 0x000fe20000000f00 */
[----:B------:R-:W-:-:S07]  /*1c20*/  IMAD.MOV.U32 R19, RZ, RZ, R7 ;  /* 0x000000ffff137224 */ /* 0x000fce00078e0007 */
[----:B------:R-:W-:Y:S05]  /*1c30*/  CALL.REL.NOINC `($__internal_0_$__cuda_sm20_div_rn_f64_full) ;  /* 0x0000001c00047944 */ /* 0x000fea0003c00000 */
[----:B------:R-:W-:Y:S01]  /*1c40*/  MOV R18, R16 ;  /* 0x0000001000127202 */ /* 0x000fe20000000f00 */
[----:B------:R-:W-:-:S07]  /*1c50*/  IMAD.MOV.U32 R19, RZ, RZ, R17 ;  /* 0x000000ffff137224 */ /* 0x000fce00078e0011 */
.L_x_18:
[----:B------:R-:W-:Y:S05]  /*1c60*/  BSYNC.RECONVERGENT B0 ;  /* 0x0000000000007941 */ /* 0x000fea0003800200 */
.L_x_17:
        /* <DEDUP_REMOVED lines=8> */
[----:B------:R-:W0:Y:S01]  /*1cf0*/  MUFU.RCP64H R21, 2.14748262400000000000e+09 ;  /* 0x41dfffff00157908 */ /* 0x000e220000001800 */
[----:B------:R-:W-:-:S05]  /*1d00*/  IMAD.HI.U32 R16, R23, -0x4370ec6f, RZ ;  /* 0xbc8f139117107827 */ /* 0x000fca00078e00ff */
[----:B------:R-:W-:Y:S01]  /*1d10*/  SHF.R.U32.HI R22, RZ, 0xf, R16 ;  /* 0x0000000fff167819 */ /* 0x000fe20000011610 */
[----:B------:R-:W-:Y:S01]  /*1d20*/  IMAD.MOV.U32 R17, RZ, RZ, 0x41dfffff ;  /* 0x41dfffffff117424 */ /* 0x000fe200078e00ff */
[----:B------:R-:W-:Y:S01]  /*1d30*/  MOV R16, 0xff800000 ;  /* 0xff80000000107802 */ /* 0x000fe20000000f00 */
[----:B------:R-:W-:Y:S02]  /*1d40*/  IMAD.MOV.U32 R20, RZ, RZ, 0x1 ;  /* 0x00000001ff147424 */ /* 0x000fe400078e00ff */
[C---:B------:R-:W-:Y:S02]  /*1d50*/  IMAD R23, R22.reuse, -0xadc8, R23 ;  /* 0xffff523816177824 */ /* 0x040fe400078e0217 */
[----:B------:R-:W-:Y:S02]  /*1d60*/  IMAD R22, R22, 0xd47, RZ ;  /* 0x00000d4716167824 */ /* 0x000fe400078e02ff */
[----:B------:R-:W-:Y:S01]  /*1d70*/  IMAD R23, R23, 0xbc8f, RZ ;  /* 0x0000bc8f17177824 */ /* 0x000fe200078e02ff */
[----:B0-----:R-:W-:-:S04]  /*1d80*/  DFMA R18, R20, -R16, 1 ;  /* 0x3ff000001412742b */ /* 0x001fc80000000810 */
[----:B------:R-:W-:-:S04]  /*1d90*/  ISETP.GE.U32.AND P0, PT, R23, R22, PT ;  /* 0x000000161700720c */ /* 0x000fc80003f06070 */
[----:B------:R-:W-:Y:S01]  /*1da0*/  DFMA R18, R18, R18, R18 ;  /* 0x000000121212722b */ /* 0x000fe20000000012 */
[----:B------:R-:W-:-:S08]  /*1db0*/  LOP3.LUT R24, R22, 0x7fffffff, RZ, 0x3c, !PT ;  /* 0x7fffffff16187812 */ /* 0x000fd000078e3cff */
[----:B------:R-:W-:Y:S01]  /*1dc0*/  @P0 IADD3 R24, PT, PT, -R22, RZ, RZ ;  /* 0x000000ff16180210 */ /* 0x000fe20007ffe1ff */
[----:B------:R-:W-:-:S03]  /*1dd0*/  DFMA R20, R20, R18, R20 ;  /* 0x000000121414722b */ /* 0x000fc60000000014 */
[----:B------:R-:W-:-:S05]  /*1de0*/  IADD3 R18, PT, PT, R24, -0x1, R23 ;  /* 0xffffffff18127810 */ /* 0x000fca0007ffe017 */
        /* <DEDUP_REMOVED lines=16> */
.L_x_20:
[----:B------:R-:W-:Y:S05]  /*1ef0*/  BSYNC.RECONVERGENT B0 ;  /* 0x0000000000007941 */ /* 0x000fea0003800200 */
.L_x_19:
[----:B------:R-:W-:Y:S01]  /*1f00*/  DFMA R14, R14, R16, RZ ;  /* 0x000000100e0e722b */ /* 0x000fe200000000ff */
[----:B------:R-:W-:Y:S01]  /*1f10*/  IMAD.WIDE R10, R9, 0x8, R12 ;  /* 0x00000008090a7825 */ /* 0x000fe200078e020c */
[----:B------:R-:W0:Y:S05]  /*1f20*/  LDC.64 R6, c[0x0][0x380] ;  /* 0x0000e000ff067b82 */ /* 0x000e2a0000000a00 */
[----:B------:R-:W2:Y:S03]  /*1f30*/  LD.E.64 R10, desc[UR6][R10.64] ;  /* 0x000000060a0a7980 */ /* 0x000ea6000c101b00 */
[----:B------:R-:W1:Y:S02]  /*1f40*/  F2I.F64.TRUNC R14, R14 ;  /* 0x0000000e000e7311 */ /* 0x000e64000030d100 */
[----:B-1----:R-:W-:-:S04]  /*1f50*/  SHF.L.U32 R17, R14, 0x10, RZ ;  /* 0x000000100e117819 */ /* 0x002fc800000006ff */
[----:B------:R-:W-:-:S04]  /*1f60*/  LEA.HI.SX32 R16, P0, R17, R12, 0x13 ;  /* 0x0000000c11107211 */ /* 0x000fc80007819aff */
[----:B------:R-:W-:-:S05]  /*1f70*/  LEA.HI.X.SX32 R17, R17, R13, 0x1, P0 ;  /* 0x0000000d11117211 */ /* 0x000fca00000f0eff */
[----:B------:R-:W2:Y:S01]  /*1f80*/  LD.E.64 R12, desc[UR6][R16.64] ;  /* 0x00000006100c7980 */ /* 0x000ea2000c101b00 */
[----:B------:R-:W-:Y:S06]  /*1f90*/  BAR.SYNC.DEFER_BLOCKING 0x0 ;  /* 0x0000000000007b1d */ /* 0x000fec0000010000 */
[----:B0-----:R-:W3:Y:S01]  /*1fa0*/  LDG.E R18, desc[UR6][R6.64+0xc] ;  /* 0x00000c0606127981 */ /* 0x001ee2000c1e1900 */
[----:B--2---:R-:W-:-:S14]  /*1fb0*/  DSETP.GT.AND P0, PT, R10, R12, PT ;  /* 0x0000000c0a00722a */ /* 0x004fdc0003f04000 */
[----:B------:R-:W-:Y:S02]  /*1fc0*/  @P0 PRMT R14, R14, 0x9910, RZ ;  /* 0x000099100e0e0816 */ /* 0x000fe400000000ff */
[----:B---3--:R-:W-:-:S03]  /*1fd0*/  ISETP.GE.AND P1, PT, R18, 0x1, PT ;  /* 0x000000011200780c */ /* 0x008fc60003f26270 */
[----:B------:R-:W-:-:S10]  /*1fe0*/  @P0 IMAD.MOV.U32 R9, RZ, RZ, R14 ;  /* 0x000000ffff090224 */ /* 0x000fd400078e000e */
[----:B------:R-:W-:Y:S05]  /*1ff0*/  @!P1 BRA `(.L_x_21) ;  /* 0x0000000400b09947 */ /* 0x000fea0003800000 */
[C---:B------:R-:W-:Y:S01]  /*2000*/  ISETP.GE.U32.AND P0, PT, R18.reuse, 0x4, PT ;  /* 0x000000041200780c */ /* 0x040fe20003f06070 */
[----:B------:R-:W-:Y:S01]  /*2010*/  IMAD R11, R9, R18, RZ ;  /* 0x00000012090b7224 */ /* 0x000fe200078e02ff */
[C---:B------:R-:W-:Y:S01]  /*2020*/  LOP3.LUT R8, R18.reuse, 0x3, RZ, 0xc0, !PT ;  /* 0x0000000312087812 */ /* 0x040fe200078ec0ff */
[----:B------:R-:W-:Y:S01]  /*2030*/  IMAD R13, R18, R5, RZ ;  /* 0x00000005120d7224 */ /* 0x000fe200078e02ff */
[----:B------:R-:W-:-:S09]  /*2040*/  MOV R10, RZ ;  /* 0x000000ff000a7202 */ /* 0x000fd20000000f00 */
[----:B------:R-:W-:Y:S05]  /*2050*/  @!P0 BRA `(.L_x_22) ;  /* 0x0000000400608947 */ /* 0x000fea0003800000 */
[----:B------:R-:W-:Y:S01]  /*2060*/  LOP3.LUT R10, R18, 0x7ffffffc, RZ, 0xc0, !PT ;  /* 0x7ffffffc120a7812 */ /* 0x000fe200078ec0ff */
[----:B------:R-:W-:Y:S01]  /*2070*/  IMAD R15, R13, 0x4, R0 ;  /* 0x000000040d0f7824 */ /* 0x000fe200078e0200 */
[----:B------:R-:W-:-:S03]  /*2080*/  LEA R14, R11, R0, 0x2 ;  /* 0x000000000b0e7211 */ /* 0x000fc600078e10ff */
[----:B------:R-:W-:Y:S01]  /*2090*/  IMAD.MOV R12, RZ, RZ, -R10 ;  /* 0x000000ffff0c7224 */ /* 0x000fe200078e0a0a */
[----:B------:R-:W-:Y:S01]  /*20a0*/  IADD3 R14, PT, PT, R14, 0x8, RZ ;  /* 0x000000080e0e7810 */ /* 0x000fe20007ffe0ff */
[----:B------:R-:W-:-:S03]  /*20b0*/  VIADD R15, R15, 0x8 ;  /* 0x000000080f0f7836 */ /* 0x000fc60000000000 */
[----:B------:R-:W-:-:S13]  /*20c0*/  ISETP.GE.AND P0, PT, R12, RZ, PT ;  /* 0x000000ff0c00720c */ /* 0x000fda0003f06270 */
[----:B------:R-:W-:Y:S05]  /*20d0*/  @P0 BRA `(.L_x_23) ;  /* 0x00000004000c0947 */ /* 0x000fea0003800000 */
[----:B------:R-:W-:Y:S02]  /*20e0*/  IADD3 R16, PT, PT, -R12, RZ, RZ ;  /* 0x000000ff0c107210 */ /* 0x000fe40007ffe1ff */
[----:B------:R-:W-:Y:S02]  /*20f0*/  PLOP3.LUT P0, PT, PT, PT, PT, 0x80, 0x8 ;  /* 0x000000000008781c */ /* 0x000fe40003f0f070 */
[----:B------:R-:W-:-:S13]  /*2100*/  ISETP.GT.AND P1, PT, R16, 0xc, PT ;  /* 0x0000000c1000780c */ /* 0x000fda0003f24270 */
[----:B------:R-:W-:Y:S05]  /*2110*/  @!P1 BRA `(.L_x_24) ;  /* 0x0000000000989947 */ /* 0x000fea0003800000 */
[----:B------:R-:W-:-:S13]  /*2120*/  PLOP3.LUT P0, PT, PT, PT, PT, 0x8, 0x80 ;  /* 0x000000000080781c */ /* 0x000fda0003f0e170 */
.L_x_25:
[----:B------:R-:W0:Y:S01]  /*2130*/  LDS R16, [R14+-0x8] ;  /* 0xfffff8000e107984 */ /* 0x000e220000000800 */
[----:B------:R-:W-:-:S05]  /*2140*/  VIADD R12, R12, 0x10 ;  /* 0x000000100c0c7836 */ /* 0x000fca0000000000 */
[----:B------:R-:W-:Y:S01]  /*2150*/  ISETP.GE.AND P1, PT, R12, -0xc, PT ;  /* 0xfffffff40c00780c */ /* 0x000fe20003f26270 */
[----:B0-----:R-:W-:Y:S04]  /*2160*/  STS [R15+-0x8], R16 ;  /* 0xfffff8100f007388 */ /* 0x001fe80000000800 */
[----:B------:R-:W0:Y:S04]  /*2170*/  LDS R18, [R14+-0x4] ;  /* 0xfffffc000e127984 */ /* 0x000e280000000800 */
[----:B0-----:R-:W-:Y:S04]  /*2180*/  STS [R15+-0x4], R18 ;  /* 0xfffffc120f007388 */ /* 0x001fe80000000800 */
[----:B------:R-:W0:Y:S04]  /*2190*/  LDS R20, [R14] ;  /* 0x000000000e147984 */ /* 0x000e280000000800 */
[----:B0-----:R-:W-:Y:S04]  /*21a0*/  STS [R15], R20 ;  /* 0x000000140f007388 */ /* 0x001fe80000000800 */
[----:B------:R-:W0:Y:S04]  /*21b0*/  LDS R22, [R14+0x4] ;  /* 0x000004000e167984 */ /* 0x000e280000000800 */
[----:B0-----:R-:W-:Y:S04]  /*21c0*/  STS [R15+0x4], R22 ;  /* 0x000004160f007388 */ /* 0x001fe80000000800 */
        /* <DEDUP_REMOVED lines=22> */
[----:B------:R0:W1:Y:S02]  /*2330*/  LDS R22, [R14+0x34] ;  /* 0x000034000e167984 */ /* 0x0000640000000800 */
[----:B0-----:R-:W-:-:S02]  /*2340*/  IADD3 R14, PT, PT, R14, 0x40, RZ ;  /* 0x000000400e0e7810 */ /* 0x001fc40007ffe0ff */
[----:B-1----:R0:W-:Y:S02]  /*2350*/  STS [R15+0x34], R22 ;  /* 0x000034160f007388 */ /* 0x0021e40000000800 */
[----:B0-----:R-:W-:Y:S01]  /*2360*/  VIADD R15, R15, 0x40 ;  /* 0x000000400f0f7836 */ /* 0x001fe20000000000 */
[----:B------:R-:W-:Y:S06]  /*2370*/  @!P1 BRA `(.L_x_25) ;  /* 0xfffffffc006c9947 */ /* 0x000fec000383ffff */
.L_x_24:
[----:B------:R-:W-:-:S04]  /*2380*/  IADD3 R16, PT, PT, -R12, RZ, RZ ;  /* 0x000000ff0c107210 */ /* 0x000fc80007ffe1ff */
[----:B------:R-:W-:-:S13]  /*2390*/  ISETP.GT.AND P1, PT, R16, 0x4, PT ;  /* 0x000000041000780c */ /* 0x000fda0003f24270 */
[----:B------:R-:W-:Y:S05]  /*23a0*/  @!P1 BRA `(.L_x_26) ;  /* 0x0000000000509947 */ /* 0x000fea0003800000 */
[----:B------:R-:W0:Y:S01]  /*23b0*/  LDS R16, [R14+-0x8] ;  /* 0xfffff8000e107984 */ /* 0x000e220000000800 */
[----:B------:R-:W-:Y:S01]  /*23c0*/  PLOP3.LUT P0, PT, PT, PT, PT, 0x8, 0x80 ;  /* 0x000000000080781c */ /* 0x000fe20003f0e170 */
[----:B------:R-:W-:Y:S02]  /*23d0*/  VIADD R12, R12, 0x8 ;  /* 0x000000080c0c7836 */ /* 0x000fe40000000000 */
        /* <DEDUP_REMOVED lines=16> */
[----:B0-----:R-:W-:-:S07]  /*24e0*/  VIADD R15, R15, 0x20 ;  /* 0x000000200f0f7836 */ /* 0x001fce0000000000 */
.L_x_26:
[----:B------:R-:W-:-:S13]  /*24f0*/  ISETP.NE.OR P0, PT, R12, RZ, P0 ;  /* 0x000000ff0c00720c */ /* 0x000fda0000705670 */
[----:B------:R-:W-:Y:S05]  /*2500*/  @!P0 BRA `(.L_x_22) ;  /* 0x0000000000348947 */ /* 0x000fea0003800000 */
.L_x_23:
[----:B------:R-:W0:Y:S01]  /*2510*/  LDS R16, [R14+-0x8] ;  /* 0xfffff8000e107984 */ /* 0x000e220000000800 */
[----:B------:R-:W-:-:S04]  /*2520*/  IADD3 R12, PT, PT, R12, 0x4, RZ ;  /* 0x000000040c0c7810 */ /* 0x000fc80007ffe0ff */
[----:B------:R-:W-:Y:S01]  /*2530*/  ISETP.NE.AND P0, PT, R12, RZ, PT ;  /* 0x000000ff0c00720c */ /* 0x000fe20003f05270 */
[----:B0-----:R-:W-:Y:S04]  /*2540*/  STS [R15+-0x8], R16 ;  /* 0xfffff8100f007388 */ /* 0x001fe80000000800 */
[----:B------:R-:W0:Y:S04]  /*2550*/  LDS R18, [R14+-0x4] ;  /* 0xfffffc000e127984 */ /* 0x000e280000000800 */
[----:B0-----:R-:W-:Y:S04]  /*2560*/  STS [R15+-0x4], R18 ;  /* 0xfffffc120f007388 */ /* 0x001fe80000000800 */
[----:B------:R-:W0:Y:S04]  /*2570*/  LDS R20, [R14] ;  /* 0x000000000e147984 */ /* 0x000e280000000800 */
[----:B0-----:R-:W-:Y:S04]  /*2580*/  STS [R15], R20 ;  /* 0x000000140f007388 */ /* 0x001fe80000000800 */
[----:B------:R0:W1:Y:S02]  /*2590*/  LDS R22, [R14+0x4] ;  /* 0x000004000e167984 */ /* 0x0000640000000800 */
[----:B0-----:R-:W-:-:S02]  /*25a0*/  VIADD R14, R14, 0x10 ;  /* 0x000000100e0e7836 */ /* 0x001fc40000000000 */
[----:B-1----:R0:W-:Y:S02]  /*25b0*/  STS [R15+0x4], R22 ;  /* 0x000004160f007388 */ /* 0x0021e40000000800 */
[----:B0-----:R-:W-:Y:S01]  /*25c0*/  IADD3 R15, PT, PT, R15, 0x10, RZ ;  /* 0x000000100f0f7810 */ /* 0x001fe20007ffe0ff */
[----:B------:R-:W-:Y:S06]  /*25d0*/  @P0 BRA `(.L_x_23) ;  /* 0xfffffffc00cc0947 */ /* 0x000fec000383ffff */
.L_x_22:
[----:B------:R-:W-:-:S13]  /*25e0*/  ISETP.NE.AND P0, PT, R8, RZ, PT ;  /* 0x000000ff0800720c */ /* 0x000fda0003f05270 */
[----:B------:R-:W-:Y:S05]  /*25f0*/  @!P0 BRA `(.L_x_21) ;  /* 0x0000000000308947 */ /* 0x000fea0003800000 */
[----:B------:R-:W-:Y:S01]  /*2600*/  IMAD.IADD R13, R13, 0x1, R10 ;  /* 0x000000010d0d7824 */ /* 0x000fe200078e020a */
[----:B------:R-:W-:Y:S01]  /*2610*/  IADD3 R11, PT, PT, R11, R10, RZ ;  /* 0x0000000a0b0b7210 */ /* 0x000fe20007ffe0ff */
[----:B------:R-:W-:-:S03]  /*2620*/  IMAD.MOV R8, RZ, RZ, -R8 ;  /* 0x000000ffff087224 */ /* 0x000fc600078e0a08 */
[----:B------:R-:W-:Y:S01]  /*2630*/  LEA R13, R13, R0, 0x2 ;  /* 0x000000000d0d7211 */ /* 0x000fe200078e10ff */
[----:B------:R-:W-:-:S07]  /*2640*/  IMAD R11, R11, 0x4, R0 ;  /* 0x000000040b0b7824 */ /* 0x000fce00078e0200 */
.L_x_27:
[----:B------:R0:W1:Y:S01]  /*2650*/  LDS R10, [R11] ;  /* 0x000000000b0a7984 */ /* 0x0000620000000800 */
[----:B------:R-:W-:-:S04]  /*2660*/  IADD3 R8, PT, PT, R8, 0x1, RZ ;  /* 0x0000000108087810 */ /* 0x000fc80007ffe0ff */
[----:B------:R-:W-:Y:S01]  /*2670*/  ISETP.NE.AND P0, PT, R8, RZ, PT ;  /* 0x000000ff0800720c */ /* 0x000fe20003f05270 */
[----:B0-----:R-:W-:Y:S01]  /*2680*/  VIADD R11, R11, 0x4 ;  /* 0x000000040b0b7836 */ /* 0x001fe20000000000 */
[----:B-1----:R0:W-:Y:S02]  /*2690*/  STS [R13], R10 ;  /* 0x0000000a0d007388 */ /* 0x0021e40000000800 */
[----:B0-----:R-:W-:-:S09]  /*26a0*/  IADD3 R13, PT, PT, R13, 0x4, RZ ;  /* 0x000000040d0d7810 */ /* 0x001fd20007ffe0ff */
[----:B------:R-:W-:Y:S05]  /*26b0*/  @P0 BRA `(.L_x_27) ;  /* 0xfffffffc00e40947 */ /* 0x000fea000383ffff */
.L_x_21:
[----:B------:R-:W0:Y:S01]  /*26c0*/  S2UR UR5, SR_CgaCtaId ;  /* 0x00000000000579c3 */ /* 0x000e220000008800 */
[----:B------:R-:W-:Y:S02]  /*26d0*/  UMOV UR4, 0x400 ;  /* 0x0000040000047882 */ /* 0x000fe40000000000 */
[----:B0-----:R-:W-:-:S09]  /*26e0*/  ULEA UR4, UR5, UR4, 0x18 ;  /* 0x0000000405047291 */ /* 0x001fd2000f8ec0ff */
[----:B------:R-:W0:Y:S02]  /*26f0*/  LDS.64 R10, [UR4] ;  /* 0x00000004ff0a7984 */ /* 0x000e240008000a00 */
[----:B0-----:R-:W-:-:S06]  /*2700*/  IMAD.WIDE R8, R9, 0x8, R10 ;  /* 0x0000000809087825 */ /* 0x001fcc00078e020a */
[----:B------:R-:W2:Y:S01]  /*2710*/  LD.E.64 R8, desc[UR6][R8.64] ;  /* 0x0000000608087980 */ /* 0x000ea2000c101b00 */
[----:B------:R-:W-:-:S05]  /*2720*/  IMAD.WIDE.U32 R10, R5, 0x8, R10 ;  /* 0x00000008050a7825 */ /* 0x000fca00078e000a */
[----:B--2---:R0:W-:Y:S01]  /*2730*/  ST.E.64 desc[UR6][R10.64], R8 ;  /* 0x000000080a007985 */ /* 0x0041e2000c101b06 */
[----:B------:R-:W-:Y:S06]  /*2740*/  BAR.SYNC.DEFER_BLOCKING 0x0 ;  /* 0x0000000000007b1d */ /* 0x000fec0000010000 */
[----:B------:R-:W2:Y:S02]  /*2750*/  LDG.E.64 R12, desc[UR6][R6.64+0x28] ;  /* 0x00002806060c7981 */ /* 0x000ea4000c1e1b00 */
[----:B--2---:R-:W-:-:S06]  /*2760*/  IMAD.WIDE R14, R2, 0x4, R12 ;  /* 0x00000004020e7825 */ /* 0x004fcc00078e020c */
[----:B------:R-:W2:Y:S01]  /*2770*/  LDG.E R14, desc[UR6][R14.64] ;  /* 0x000000060e0e7981 */ /* 0x000ea2000c1e1900 */
[----:B0-----:R-:W0:Y:S01]  /*2780*/  MUFU.RCP64H R9, 2.14748262400000000000e+09 ;  /* 0x41dfffff00097908 */ /* 0x001e220000001800 */
[----:B------:R-:W-:Y:S01]  /*2790*/  MOV R6, 0xff800000 ;  /* 0xff80000000067802 */ /* 0x000fe20000000f00 */
[----:B------:R-:W-:Y:S01]  /*27a0*/  IMAD.MOV.U32 R7, RZ, RZ, 0x41dfffff ;  /* 0x41dfffffff077424 */ /* 0x000fe200078e00ff */
[----:B------:R-:W-:Y:S01]  /*27b0*/  BSSY.RECONVERGENT B0, `(.L_x_28) ;  /* 0x0000022000007945 */ /* 0x000fe20003800200 */
[----:B--2---:R-:W-:-:S04]  /*27c0*/  IMAD.HI.U32 R17, R14, 0x3, RZ ;  /* 0x000000030e117827 */ /* 0x004fc800078e00ff */
[----:B------:R-:W-:-:S05]  /*27d0*/  IMAD.IADD R16, R14, 0x1, -R17 ;  /* 0x000000010e107824 */ /* 0x000fca00078e0a11 */
[----:B------:R-:W-:-:S04]  /*27e0*/  LEA.HI R16, R16, R17, RZ, 0x1f ;  /* 0x0000001110107211 */ /* 0x000fc800078ff8ff */
[----:B------:R-:W-:-:S05]  /*27f0*/  SHF.R.U32.HI R17, RZ, 0x1e, R16 ;  /* 0x0000001eff117819 */ /* 0x000fca0000011610 */
[----:B------:R-:W-:-:S05]  /*2800*/  IMAD R17, R17, -0x7fffffff, R14 ;  /* 0x8000000111117824 */ /* 0x000fca00078e020e */
[----:B------:R-:W-:-:S05]  /*2810*/  VIMNMX.U32 R17, PT, PT, R17, 0x1, !PT ;  /* 0x0000000111117848 */ /* 0x000fca0007fe0000 */
[----:B------:R-:W-:-:S05]  /*2820*/  IMAD.HI.U32 R8, R17, 0x5e4789c9, RZ ;  /* 0x5e4789c911087827 */ /* 0x000fca00078e00ff */
[----:B------:R-:W-:Y:S02]  /*2830*/  SHF.R.U32.HI R10, RZ, 0xe, R8 ;  /* 0x0000000eff0a7819 */ /* 0x000fe40000011608 */
[----:B------:R-:W-:-:S03]  /*2840*/  MOV R8, 0x1 ;  /* 0x0000000100087802 */ /* 0x000fc60000000f00 */
[C---:B------:R-:W-:Y:S02]  /*2850*/  IMAD R17, R10.reuse, -0xadc8, R17 ;  /* 0xffff52380a117824 */ /* 0x040fe400078e0211 */
[----:B------:R-:W-:Y:S01]  /*2860*/  IMAD R14, R10, 0xd47, RZ ;  /* 0x00000d470a0e7824 */ /* 0x000fe200078e02ff */
[----:B0-----:R-:W-:Y:S01]  /*2870*/  DFMA R10, R8, -R6, 1 ;  /* 0x3ff00000080a742b */ /* 0x001fe20000000806 */
[----:B------:R-:W-:-:S03]  /*2880*/  IMAD R17, R17, 0xbc8f, RZ ;  /* 0x0000bc8f11117824 */ /* 0x000fc600078e02ff */
[----:B------:R-:W-:Y:S02]  /*2890*/  LOP3.LUT R16, R14, 0x7fffffff, RZ, 0x3c, !PT ;  /* 0x7fffffff0e107812 */ /* 0x000fe400078e3cff */
[----:B------:R-:W-:Y:S02]  /*28a0*/  ISETP.GE.U32.AND P0, PT, R17, R14, PT ;  /* 0x0000000e1100720c */ /* 0x000fe40003f06070 */
[----:B------:R-:W-:-:S08]  /*28b0*/  DFMA R10, R10, R10, R10 ;  /* 0x0000000a0a0a722b */ /* 0x000fd0000000000a */
[----:B------:R-:W-:-:S03]  /*28c0*/  DFMA R10, R8, R10, R8 ;  /* 0x0000000a080a722b */ /* 0x000fc60000000008 */
[----:B------:R-:W-:-:S05]  /*28d0*/  @P0 IMAD.MOV R16, RZ, RZ, -R14 ;  /* 0x000000ffff100224 */ /* 0x000fca00078e0a0e */
[----:B------:R-:W-:Y:S01]  /*28e0*/  IADD3 R16, PT, PT, R17, -0x1, R16 ;  /* 0xffffffff11107810 */ /* 0x000fe20007ffe010 */
[----:B------:R-:W-:-:S03]  /*28f0*/  DFMA R8, R10, -R6, 1 ;  /* 0x3ff000000a08742b */ /* 0x000fc60000000806 */
[----:B------:R-:W0:Y:S05]  /*2900*/  I2F.F64.U32 R18, R16 ;  /* 0x0000001000127312 */ /* 0x000e2a0000201800 */
[----:B------:R-:W-:-:S08]  /*2910*/  DFMA R10, R10, R8, R10 ;  /* 0x000000080a0a722b */ /* 0x000fd0000000000a */
[----:B0-----:R-:W-:Y:S01]  /*2920*/  DMUL R8, R10, R18 ;  /* 0x000000120a087228 */ /* 0x001fe20000000000 */
[----:B------:R-:W-:-:S07]  /*2930*/  FSETP.GEU.AND P1, PT, |R19|, 6.5827683646048100446e-37, PT ;  /* 0x036000001300780b */ /* 0x000fce0003f2e200 */
[----:B------:R-:W-:-:S08]  /*2940*/  DFMA R6, R8, -R6, R18 ;  /* 0x800000060806722b */ /* 0x000fd00000000012 */
[----:B------:R-:W-:-:S10]  /*2950*/  DFMA R8, R10, R6, R8 ;  /* 0x000000060a08722b */ /* 0x000fd40000000008 */
[----:B------:R-:W-:-:S05]  /*2960*/  FFMA R6, RZ, 27.999998092651367188, R9 ;  /* 0x41dfffffff067823 */ /* 0x000fca0000000009 */
[----:B------:R-:W-:-:S13]  /*2970*/  FSETP.GT.AND P0, PT, |R6|, 1.469367938527859385e-39, PT ;  /* 0x001000000600780b */ /* 0x000fda0003f04200 */
[----:B------:R-:W-:Y:S05]  /*2980*/  @P0 BRA P1, `(.L_x_29) ;  /* 0x0000000000100947 */ /* 0x000fea0000800000 */
[----:B------:R-:W-:-:S07]  /*2990*/  MOV R6, 0x29b0 ;  /* 0x000029b000067802 */ /* 0x000fce0000000f00 */
[----:B------:R-:W-:Y:S05]  /*29a0*/  CALL.REL.NOINC `($__internal_0_$__cuda_sm20_div_rn_f64_full) ;  /* 0x0000000c00a87944 */ /* 0x000fea0003c00000 */
[----:B------:R-:W-:Y:S01]  /*29b0*/  MOV R8, R16 ;  /* 0x0000001000087202 */ /* 0x000fe20000000f00 */
[----:B------:R-:W-:-:S07]  /*29c0*/  IMAD.MOV.U32 R9, RZ, RZ, R17 ;  /* 0x000000ffff097224 */ /* 0x000fce00078e0011 */
.L_x_29:
[----:B------:R-:W-:Y:S05]  /*29d0*/  BSYNC.RECONVERGENT B0 ;  /* 0x0000000000007941 */ /* 0x000fea0003800200 */
.L_x_28:
[----:B------:R-:W-:Y:S01]  /*29e0*/  DFMA R10, R8, 2.14748364800000000000e+09, RZ ;  /* 0x41e00000080a782b */ /* 0x000fe200000000ff */
[----:B------:R-:W-:Y:S01]  /*29f0*/  IMAD.WIDE.U32 R14, R2, 0x4, R12 ;  /* 0x00000004020e7825 */ /* 0x000fe200078e000c */
[----:B------:R-:W0:Y:S08]  /*2a00*/  LDC.64 R6, c[0x0][0x380] ;  /* 0x0000e000ff067b82 */ /* 0x000e300000000a00 */
[----:B------:R-:W1:Y:S02]  /*2a10*/  F2I.F64.TRUNC R11, R10 ;  /* 0x0000000a000b7311 */ /* 0x000e64000030d100 */
[----:B-1----:R-:W-:Y:S01]  /*2a20*/  STG.E desc[UR6][R14.64], R11 ;  /* 0x0000000b0e007986 */ /* 0x002fe2000c101906 */
[----:B------:R-:W-:Y:S06]  /*2a30*/  BAR.SYNC.DEFER_BLOCKING 0x0 ;  /* 0x0000000000007b1d */ /* 0x000fec0000010000 */
[----:B0-----:R-:W2:Y:S04]  /*2a40*/  LDG.E R8, desc[UR6][R6.64+0xc] ;  /* 0x00000c0606087981 */ /* 0x001ea8000c1e1900 */
[----:B------:R-:W3:Y:S01]  /*2a50*/  LDG.E.64 R12, desc[UR6][R6.64+0x30] ;  /* 0x00003006060c7981 */ /* 0x000ee2000c1e1b00 */
[----:B--2---:R-:W-:-:S05]  /*2a60*/  IMAD R9, R8, R5, RZ ;  /* 0x0000000508097224 */ /* 0x004fca00078e02ff */
[----:B------:R-:W-:-:S05]  /*2a70*/  LEA R9, R9, R0, 0x2 ;  /* 0x0000000009097211 */ /* 0x000fca00078e10ff */
[C---:B------:R-:W-:Y:S01]  /*2a80*/  IMAD R3, R8.reuse, 0x4, R9 ;  /* 0x0000000408037824 */ /* 0x040fe200078e0209 */
[----:B------:R-:W-:Y:S05]  /*2a90*/  LDS R16, [R9] ;  /* 0x0000000009107984 */ /* 0x000fea0000000800 */
[----:B------:R-:W0:Y:S02]  /*2aa0*/  LDS R3, [R3+-0x4] ;  /* 0xfffffc0003037984 */ /* 0x000e240000000800 */
[----:B0-----:R-:W-:-:S04]  /*2ab0*/  IMAD R29, R8, R3, R16 ;  /* 0x00000003081d7224 */ /* 0x001fc800078e0210 */
[----:B---3--:R-:W-:-:S06]  /*2ac0*/  IMAD.WIDE R28, R29, 0x8, R12 ;  /* 0x000000081d1c7825 */ /* 0x008fcc00078e020c */
[----:B------:R-:W5:Y:S01]  /*2ad0*/  LDG.E.64 R28, desc[UR6][R28.64] ;  /* 0x000000061c1c7981 */ /* 0x000f62000c1e1b00 */
[----:B------:R-:W-:-:S13]  /*2ae0*/  ISETP.GE.U32.AND P0, PT, R8, 0x2, PT ;  /* 0x000000020800780c */ /* 0x000fda0003f06070 */
[----:B------:R-:W-:Y:S05]  /*2af0*/  @!P0 BRA `(.L_x_30) ;  /* 0x0000000400b48947 */ /* 0x000fea0003800000 */
[C---:B------:R-:W-:Y:S01]  /*2b00*/  IADD3 R3, PT, PT, R8.reuse, -0x2, RZ ;  /* 0xfffffffe08037810 */ /* 0x040fe20007ffe0ff */
[----:B------:R-:W-:Y:S02]  /*2b10*/  VIADD R11, R8, 0xffffffff ;  /* 0xffffffff080b7836 */ /* 0x000fe40000000000 */
[----:B------:R-:W-:Y:S01]  /*2b20*/  IMAD.MOV.U32 R10, RZ, RZ, 0x1 ;  /* 0x00000001ff0a7424 */ /* 0x000fe200078e00ff */
[----:B------:R-:W-:Y:S02]  /*2b30*/  ISETP.GE.U32.AND P0, PT, R3, 0x7, PT ;  /* 0x000000070300780c */ /* 0x000fe40003f06070 */
[----:B------:R-:W-:Y:S02]  /*2b40*/  MOV R3, R16 ;  /* 0x0000001000037202 */ /* 0x000fe40000000f00 */
[----:B------:R-:W-:-:S09]  /*2b50*/  LOP3.LUT R20, R11, 0x7, RZ, 0xc0, !PT ;  /* 0x000000070b147812 */ /* 0x000fd200078ec0ff */
[----:B------:R-:W-:Y:S05]  /*2b60*/  @!P0 BRA `(.L_x_31) ;  /* 0x0000000000c88947 */ /* 0x000fea0003800000 */
[----:B------:R-:W-:Y:S01]  /*2b70*/  LOP3.LUT R22, R11, 0xfffffff8, RZ, 0xc0, !PT ;  /* 0xfffffff80b167812 */ /* 0x000fe200078ec0ff */
[----:B------:R-:W-:Y:S01]  /*2b80*/  IMAD.MOV.U32 R10, RZ, RZ, RZ ;  /* 0x000000ffff0a7224 */ /* 0x000fe200078e00ff */
[----:B------:R-:W-:Y:S02]  /*2b90*/  IADD3 R21, PT, PT, R9, 0x10, RZ ;  /* 0x0000001009157810 */ /* 0x000fe40007ffe0ff */
[----:B------:R-:W-:-:S07]  /*2ba0*/  IADD3 R22, PT, PT, -R22, RZ, RZ ;  /* 0x000000ff16167210 */ /* 0x000fce0007ffe1ff */
.L_x_32:
[----:B------:R-:W0:Y:S04]  /*2bb0*/  LDS R14, [R21+-0xc] ;  /* 0xfffff400150e7984 */ /* 0x000e280000000800 */
[----:B------:R-:W1:Y:S04]  /*2bc0*/  LDS R17, [R21+-0x8] ;  /* 0xfffff80015117984 */ /* 0x000e680000000800 */
[----:B------:R-:W2:Y:S04]  /*2bd0*/  LDS R15, [R21+-0x4] ;  /* 0xfffffc00150f7984 */ /* 0x000ea80000000800 */
[----:B------:R-:W3:Y:S04]  /*2be0*/  LDS R27, [R21] ;  /* 0x00000000151b7984 */ /* 0x000ee80000000800 */
[----:B------:R-:W4:Y:S01]  /*2bf0*/  LDS R23, [R21+0x4] ;  /* 0x0000040015177984 */ /* 0x000f220000000800 */
[----:B0-----:R-:W-:-:S03]  /*2c00*/  IMAD R25, R8, R14, R3 ;  /* 0x0000000e08197224 */ /* 0x001fc600078e0203 */
[----:B------:R-:W-:Y:S01]  /*2c10*/  LDS R3, [R21+0x10] ;  /* 0x0000100015037984 */ /* 0x000fe20000000800 */
[----:B------:R-:W-:-:S06]  /*2c20*/  IMAD.WIDE R24, R25, 0x8, R12 ;  /* 0x0000000819187825 */ /* 0x000fcc00078e020c */
[----:B------:R-:W4:Y:S01]  /*2c30*/  LDG.E.64 R24, desc[UR6][R24.64] ;  /* 0x0000000618187981 */ /* 0x000f22000c1e1b00 */
[----:B-1----:R-:W-:-:S04]  /*2c40*/  IMAD R19, R8, R17, R14 ;  /* 0x0000001108137224 */ /* 0x002fc800078e020e */
[----:B------:R-:W-:-:S04]  /*2c50*/  IMAD.WIDE R18, R19, 0x8, R12 ;  /* 0x0000000813127825 */ /* 0x000fc800078e020c */
[----:B--2---:R-:W-:Y:S02]  /*2c60*/  IMAD R17, R8, R15, R17 ;  /* 0x0000000f08117224 */ /* 0x004fe400078e0211 */
[----:B------:R-:W2:Y:S02]  /*2c70*/  LDG.E.64 R18, desc[UR6][R18.64] ;  /* 0x0000000612127981 */ /* 0x000ea4000c1e1b00 */
[----:B------:R-:W-:-:S04]  /*2c80*/  IMAD.WIDE R16, R17, 0x8, R12 ;  /* 0x0000000811107825 */ /* 0x000fc800078e020c */
[----:B---3--:R-:W-:Y:S02]  /*2c90*/  IMAD R15, R8, R27, R15 ;  /* 0x0000001b080f7224 */ /* 0x008fe400078e020f */
[----:B------:R-:W3:Y:S02]  /*2ca0*/  LDG.E.64 R16, desc[UR6][R16.64] ;  /* 0x0000000610107981 */ /* 0x000ee4000c1e1b00 */
[----:B------:R-:W-:-:S06]  /*2cb0*/  IMAD.WIDE R14, R15, 0x8, R12 ;  /* 0x000000080f0e7825 */ /* 0x000fcc00078e020c */
[----:B------:R-:W3:Y:S01]  /*2cc0*/  LDG.E.64 R14, desc[UR6][R14.64] ;  /* 0x000000060e0e7981 */ /* 0x000ee2000c1e1b00 */
[----:B----45:R-:W-:-:S03]  /*2cd0*/  DADD R28, R24, R28 ;  /* 0x00000000181c7229 */ /* 0x030fc6000000001c */
[----:B------:R-:W0:Y:S04]  /*2ce0*/  LDS R25, [R21+0x8] ;  /* 0x0000080015197984 */ /* 0x000e280000000800 */
[----:B------:R-:W1:Y:S01]  /*2cf0*/  LDS R24, [R21+0xc] ;  /* 0x00000c0015187984 */ /* 0x000e620000000800 */
[----:B--2---:R-:W-:-:S08]  /*2d00*/  DADD R18, R28, R18 ;  /* 0x000000001c127229 */ /* 0x004fd00000000012 */
[----:B---3--:R-:W-:Y:S01]  /*2d10*/  DADD R16, R18, R16 ;  /* 0x0000000012107229 */ /* 0x008fe20000000010 */
[----:B------:R-:W-:-:S04]  /*2d20*/  IMAD R19, R8, R23, R27 ;  /* 0x0000001708137224 */ /* 0x000fc800078e021b */
[----:B------:R-:W-:-:S03]  /*2d30*/  IMAD.WIDE R18, R19, 0x8, R12 ;  /* 0x0000000813127825 */ /* 0x000fc600078e020c */
[----:B------:R-:W-:-:S03]  /*2d40*/  DADD R14, R16, R14 ;  /* 0x00000000100e7229 */ /* 0x000fc6000000000e */
[----:B------:R-:W2:Y:S01]  /*2d50*/  LDG.E.64 R18, desc[UR6][R18.64] ;  /* 0x0000000612127981 */ /* 0x000ea2000c1e1b00 */
[----:B0-----:R-:W-:-:S04]  /*2d60*/  IMAD R23, R8, R25, R23 ;  /* 0x0000001908177224 */ /* 0x001fc800078e0217 */
[----:B------:R-:W-:-:S04]  /*2d70*/  IMAD.WIDE R16, R23, 0x8, R12 ;  /* 0x0000000817107825 */ /* 0x000fc800078e020c */
[----:B-1----:R-:W-:Y:S02]  /*2d80*/  IMAD R27, R8, R24, R25 ;  /* 0x00000018081b7224 */ /* 0x002fe400078e0219 */
[----:B------:R-:W3:Y:S02]  /*2d90*/  LDG.E.64 R16, desc[UR6][R16.64] ;  /* 0x0000000610107981 */ /* 0x000ee4000c1e1b00 */
[----:B------:R-:W-:-:S04]  /*2da0*/  IMAD.WIDE R26, R27, 0x8, R12 ;  /* 0x000000081b1a7825 */ /* 0x000fc800078e020c */
[----:B------:R-:W-:Y:S02]  /*2db0*/  IMAD R25, R8, R3, R24 ;  /* 0x0000000308197224 */ /* 0x000fe400078e0218 */
[----:B------:R-:W4:Y:S02]  /*2dc0*/  LDG.E.64 R26, desc[UR6][R26.64] ;  /* 0x000000061a1a7981 */ /* 0x000f24000c1e1b00 */
        /* <DEDUP_REMOVED lines=8> */
[----:B----4-:R-:W-:-:S08]  /*2e50*/  DADD R14, R14, R26 ;  /* 0x000000000e0e7229 */ /* 0x010fd0000000001a */
[----:B------:R-:W-:Y:S01]  /*2e60*/  DADD R28, R14, R24 ;  /* 0x000000000e1c7229 */ /* 0x000fe20000000018 */
[----:B------:R-:W-:Y:S10]  /*2e70*/  @P0 BRA `(.L_x_32) ;  /* 0xfffffffc004c0947 */ /* 0x000ff4000383ffff */
[----:B------:R-:W-:-:S07]  /*2e80*/  IADD3 R10, PT, PT, R10, 0x1, RZ ;  /* 0x000000010a0a7810 */ /* 0x000fce0007ffe0ff */
.L_x_31:
[----:B------:R-:W-:-:S13]  /*2e90*/  ISETP.NE.AND P0, PT, R20, RZ, PT ;  /* 0x000000ff1400720c */ /* 0x000fda0003f05270 */
[----:B------:R-:W-:Y:S05]  /*2ea0*/  @!P0 BRA `(.L_x_30) ;  /* 0x0000000000c88947 */ /* 0x000fea0003800000 */
[----:B------:R-:W-:Y:S02]  /*2eb0*/  ISETP.GE.U32.AND P0, PT, R20, 0x4, PT ;  /* 0x000000041400780c */ /* 0x000fe40003f06070 */
[----:B------:R-:W-:-:S04]  /*2ec0*/  LOP3.LUT R22, R11, 0x3, RZ, 0xc0, !PT ;  /* 0x000000030b167812 */ /* 0x000fc800078ec0ff */
[----:B------:R-:W-:-:S07]  /*2ed0*/  ISETP.NE.AND P1, PT, R22, RZ, PT ;  /* 0x000000ff1600720c */ /* 0x000fce0003f25270 */
[----:B------:R-:W-:Y:S06]  /*2ee0*/  @!P0 BRA `(.L_x_33) ;  /* 0x0000000000588947 */ /* 0x000fec0003800000 */
[----:B------:R-:W-:-:S05]  /*2ef0*/  IMAD R23, R10, 0x4, R9 ;  /* 0x000000040a177824 */ /* 0x000fca00078e0209 */
[----:B------:R-:W0:Y:S04]  /*2f00*/  LDS R15, [R23] ;  /* 0x00000000170f7984 */ /* 0x000e280000000800 */
[----:B------:R-:W1:Y:S04]  /*2f10*/  LDS R14, [R23+0x4] ;  /* 0x00000400170e7984 */ /* 0x000e680000000800 */
[----:B------:R-:W2:Y:S04]  /*2f20*/  LDS R21, [R23+0x8] ;  /* 0x0000080017157984 */ /* 0x000ea80000000800 */
[----:B------:R-:W3:Y:S01]  /*2f30*/  LDS R20, [R23+0xc] ;  /* 0x00000c0017147984 */ /* 0x000ee20000000800 */
[----:B0-----:R-:W-:-:S04]  /*2f40*/  IMAD R25, R8, R15, R3 ;  /* 0x0000000f08197224 */ /* 0x001fc800078e0203 */
[----:B------:R-:W-:-:S04]  /*2f50*/  IMAD.WIDE R24, R25, 0x8, R12 ;  /* 0x0000000819187825 */ /* 0x000fc800078e020c */
[C---:B-1----:R-:W-:Y:S01]  /*2f60*/  IMAD R17, R8.reuse, R14, R15 ;  /* 0x0000000e08117224 */ /* 0x042fe200078e020f */
[----:B------:R-:W4:Y:S01]  /*2f70*/  LDG.E.64 R18, desc[UR6][R24.64] ;  /* 0x0000000618127981 */ /* 0x000f22000c1e1b00 */
[----:B--2---:R-:W-:Y:S02]  /*2f80*/  IMAD R15, R8, R21, R14 ;  /* 0x00000015080f7224 */ /* 0x004fe400078e020e */
[----:B------:R-:W-:-:S04]  /*2f90*/  IMAD.WIDE R16, R17, 0x8, R12 ;  /* 0x0000000811107825 */ /* 0x000fc800078e020c */
[----:B------:R-:W-:Y:S02]  /*2fa0*/  IMAD.WIDE R14, R15, 0x8, R12 ;  /* 0x000000080f0e7825 */ /* 0x000fe400078e020c */
[----:B------:R-:W2:Y:S02]  /*2fb0*/  LDG.E.64 R16, desc[UR6][R16.64] ;  /* 0x0000000610107981 */ /* 0x000ea4000c1e1b00 */
[----:B---3--:R-:W-:Y:S02]  /*2fc0*/  IMAD R21, R8, R20, R21 ;  /* 0x0000001408157224 */ /* 0x008fe400078e0215 */
[----:B------:R-:W3:Y:S02]  /*2fd0*/  LDG.E.64 R14, desc[UR6][R14.64] ;  /* 0x000000060e0e7981 */ /* 0x000ee4000c1e1b00 */
[----:B------:R-:W-:-:S06]  /*2fe0*/  IMAD.WIDE R20, R21, 0x8, R12 ;  /* 0x0000000815147825 */ /* 0x000fcc00078e020c */
[----:B------:R-:W3:Y:S01]  /*2ff0*/  LDG.E.64 R20, desc[UR6][R20.64] ;  /* 0x0000000614147981 */ /* 0x000ee2000c1e1b00 */
[----:B------:R-:W-:Y:S01]  /*3000*/  IADD3 R10, PT, PT, R10, 0x4, RZ ;  /* 0x000000040a0a7810 */ /* 0x000fe20007ffe0ff */
[----:B----45:R-:W-:-:S08]  /*3010*/  DADD R18, R28, R18 ;  /* 0x000000001c127229 */ /* 0x030fd00000000012 */
[----:B--2---:R-:W-:-:S08]  /*3020*/  DADD R18, R18, R16 ;  /* 0x0000000012127229 */ /* 0x004fd00000000010 */
[----:B---3--:R-:W-:-:S08]  /*3030*/  DADD R18, R18, R14 ;  /* 0x0000000012127229 */ /* 0x008fd0000000000e */
[----:B------:R-:W-:-:S11]  /*3040*/  DADD R28, R18, R20 ;  /* 0x00000000121c7229 */ /* 0x000fd60000000014 */
.L_x_33:
        /* <DEDUP_REMOVED lines=24> */
.L_x_30:
[----:B------:R-:W0:Y:S01]  /*31d0*/  S2UR UR5, SR_CgaCtaId ;  /* 0x00000000000579c3 */ /* 0x000e220000008800 */
[----:B------:R-:W-:Y:S02]  /*31e0*/  UMOV UR4, 0x400 ;  /* 0x0000040000047882 */ /* 0x000fe40000000000 */
[----:B0-----:R-:W-:-:S09]  /*31f0*/  ULEA UR5, UR5, UR4, 0x18 ;  /* 0x0000000405057291 */ /* 0x001fd2000f8ec0ff */
[----:B------:R-:W0:Y:S02]  /*3200*/  LDS.64 R8, [UR5] ;  /* 0x00000005ff087984 */ /* 0x000e240008000a00 */
[----:B0-----:R-:W-:-:S05]  /*3210*/  IMAD.WIDE.U32 R8, R5, 0x8, R8 ;  /* 0x0000000805087825 */ /* 0x001fca00078e0008 */
[----:B-----5:R0:W-:Y:S01]  /*3220*/  ST.E.64 desc[UR6][R8.64], R28 ;  /* 0x0000001c08007985 */ /* 0x0201e2000c101b06 */
[----:B------:R-:W-:Y:S06]  /*3230*/  BAR.SYNC.DEFER_BLOCKING 0x0 ;  /* 0x0000000000007b1d */ /* 0x000fec0000010000 */
[----:B------:R-:W2:Y:S01]  /*3240*/  LDG.E R3, desc[UR6][R6.64] ;  /* 0x0000000606037981 */ /* 0x000ea2000c1e1900 */
[----:B------:R-:W-:Y:S01]  /*3250*/  BSSY.RECONVERGENT B0, `(.L_x_34) ;  /* 0x000005d000007945 */ /* 0x000fe20003800200 */
[----:B--2---:R-:W-:-:S04]  /*3260*/  LEA.HI R3, R3, R3, RZ, 0x1 ;  /* 0x0000000303037211 */ /* 0x004fc800078f08ff */
[----:B------:R-:W-:-:S04]  /*3270*/  SHF.R.S32.HI R10, RZ, 0x1, R3 ;  /* 0x00000001ff0a7819 */ /* 0x000fc80000011403 */
[----:B------:R-:W-:-:S13]  /*3280*/  ISETP.GE.U32.AND P0, PT, R5, R10, PT ;  /* 0x0000000a0500720c */ /* 0x000fda0003f06070 */
[----:B0-----:R-:W-:Y:S05]  /*3290*/  @P0 BRA `(.L_x_35) ;  /* 0x0000000000580947 */ /* 0x001fea0003800000 */
[----:B------:R-:W2:Y:S04]  /*32a0*/  LDG.E R3, desc[UR6][R6.64+0xc] ;  /* 0x00000c0606037981 */ /* 0x000ea8000c1e1900 */
[----:B------:R-:W0:Y:S02]  /*32b0*/  LDS.64 R8, [UR5] ;  /* 0x00000005ff087984 */ /* 0x000e240008000a00 */
[----:B0-----:R-:W-:Y:S01]  /*32c0*/  IMAD.WIDE.U32 R10, R5, 0x8, R8 ;  /* 0x00000008050a7825 */ /* 0x001fe200078e0008 */
[----:B--2---:R-:W-:-:S13]  /*32d0*/  ISETP.GE.AND P0, PT, R3, 0x1, PT ;  /* 0x000000010300780c */ /* 0x004fda0003f06270 */
[----:B------:R-:W-:Y:S05]  /*32e0*/  @!P0 BRA `(.L_x_36) ;  /* 0x0000000000308947 */ /* 0x000fea0003800000 */
[----:B------:R-:W-:-:S05]  /*32f0*/  UMOV UR4, URZ ;  /* 0x000000ff00047c82 */ /* 0x000fca0008000000 */
.L_x_37:
[----:B------:R-:W2:Y:S01]  /*3300*/  LDG.E.64 R8, desc[UR6][R6.64+0x38] ;  /* 0x0000380606087981 */ /* 0x000ea2000c1e1b00 */
[-C--:B------:R-:W-:Y:S02]  /*3310*/  IMAD R13, R5, R3.reuse, UR4 ;  /* 0x00000004050d7e24 */ /* 0x080fe4000f8e0203 */
[----:B------:R-:W-:-:S03]  /*3320*/  IMAD R3, R2, R3, UR4 ;  /* 0x0000000402037e24 */ /* 0x000fc6000f8e0203 */
[----:B------:R-:W-:-:S06]  /*3330*/  LEA R13, R13, R0, 0x2 ;  /* 0x000000000d0d7211 */ /* 0x000fcc00078e10ff */
[----:B------:R-:W0:Y:S01]  /*3340*/  LDS R13, [R13] ;  /* 0x000000000d0d7984 */ /* 0x000e220000000800 */
[----:B--2---:R-:W-:-:S05]  /*3350*/  IMAD.WIDE R8, R3, 0x4, R8 ;  /* 0x0000000403087825 */ /* 0x004fca00078e0208 */
[----:B0-----:R0:W-:Y:S04]  /*3360*/  STG.E desc[UR6][R8.64], R13 ;  /* 0x0000000d08007986 */ /* 0x0011e8000c101906 */
[----:B------:R-:W2:Y:S01]  /*3370*/  LDG.E R3, desc[UR6][R6.64+0xc] ;  /* 0x00000c0606037981 */ /* 0x000ea2000c1e1900 */
[----:B------:R-:W-:-:S06]  /*3380*/  UIADD3 UR4, UPT, UPT, UR4, 0x1, URZ ;  /* 0x0000000104047890 */ /* 0x000fcc000fffe0ff */
[----:B--2---:R-:W-:-:S13]  /*3390*/  ISETP.LE.AND P0, PT, R3, UR4, PT ;  /* 0x0000000403007c0c */ /* 0x004fda000bf03270 */
[----:B0-----:R-:W-:Y:S05]  /*33a0*/  @!P0 BRA `(.L_x_37) ;  /* 0xfffffffc00d48947 */ /* 0x001fea000383ffff */
.L_x_36:
[----:B------:R-:W2:Y:S04]  /*33b0*/  LDG.E.64 R6, desc[UR6][R6.64+0x40] ;  /* 0x0000400606067981 */ /* 0x000ea8000c1e1b00 */
[----:B------:R-:W3:Y:S01]  /*33c0*/  LD.E.64 R10, desc[UR6][R10.64] ;  /* 0x000000060a0a7980 */ /* 0x000ee2000c101b00 */
[----:B--2---:R-:W-:-:S05]  /*33d0*/  IMAD.WIDE R2, R2, 0x8, R6 ;  /* 0x0000000802027825 */ /* 0x004fca00078e0206 */
[----:B---3--:R0:W-:Y:S01]  /*33e0*/  STG.E.64 desc[UR6][R2.64], R10 ;  /* 0x0000000a02007986 */ /* 0x0081e2000c101b06 */
[----:B------:R-:W-:Y:S05]  /*33f0*/  BRA `(.L_x_38) ;  /* 0x0000000400087947 */ /* 0x000fea0003800000 */
.L_x_35:
[----:B------:R-:W2:Y:S02]  /*3400*/  LDG.E R3, desc[UR6][R6.64+0x4] ;  /* 0x0000040606037981 */ /* 0x000ea4000c1e1900 */
[----:B--2---:R-:W-:-:S05]  /*3410*/  VIADD R3, R3, 0xffffffff ;  /* 0xffffffff03037836 */ /* 0x004fca0000000000 */
[----:B------:R-:W-:-:S13]  /*3420*/  ISETP.GE.U32.AND P0, PT, R4, R3, PT ;  /* 0x000000030400720c */ /* 0x000fda0003f06070 */
[----:B------:R-:W-:Y:S05]  /*3430*/  @!P0 BRA `(.L_x_39) ;  /* 0x00000000007c8947 */ /* 0x000fea0003800000 */
[----:B------:R-:W2:Y:S02]  /*3440*/  LDG.E R2, desc[UR6][R6.64+0xc] ;  /* 0x00000c0606027981 */ /* 0x000ea4000c1e1900 */
[----:B--2---:R-:W-:-:S13]  /*3450*/  ISETP.GE.AND P0, PT, R2, 0x1, PT ;  /* 0x000000010200780c */ /* 0x004fda0003f06270 */
[----:B------:R-:W-:Y:S05]  /*3460*/  @!P0 BRA `(.L_x_40) ;  /* 0x0000000000448947 */ /* 0x000fea0003800000 */
[----:B------:R-:W-:Y:S01]  /*3470*/  MOV R4, R2 ;  /* 0x0000000200047202 */ /* 0x000fe20000000f00 */
[----:B------:R-:W-:-:S06]  /*3480*/  UMOV UR4, URZ ;  /* 0x000000ff00047c82 */ /* 0x000fcc0008000000 */
.L_x_41:
[----:B------:R-:W2:Y:S04]  /*3490*/  LDG.E R8, desc[UR6][R6.64+0x14] ;  /* 0x0000140606087981 */ /* 0x000ea8000c1e1900 */
[----:B------:R-:W3:Y:S01]  /*34a0*/  LDG.E.64 R2, desc[UR6][R6.64+0x38] ;  /* 0x0000380606027981 */ /* 0x000ee2000c1e1b00 */
[----:B------:R-:W-:Y:S01]  /*34b0*/  IMAD R11, R5, R4, UR4 ;  /* 0x00000004050b7e24 */ /* 0x000fe2000f8e0204 */
[----:B--2---:R-:W-:-:S04]  /*34c0*/  LEA.HI R8, R8, R8, RZ, 0x1 ;  /* 0x0000000808087211 */ /* 0x004fc800078f08ff */
[----:B------:R-:W-:Y:S01]  /*34d0*/  SHF.R.U32.HI R8, RZ, 0x1, R8 ;  /* 0x00000001ff087819 */ /* 0x000fe20000011608 */
[----:B---3--:R-:W-:-:S04]  /*34e0*/  IMAD.WIDE.U32 R2, R11, 0x4, R2 ;  /* 0x000000040b027825 */ /* 0x008fc800078e0002 */
[----:B------:R-:W-:-:S04]  /*34f0*/  IMAD.IADD R9, R5, 0x1, -R8 ;  /* 0x0000000105097824 */ /* 0x000fc800078e0a08 */
[----:B------:R-:W-:-:S05]  /*3500*/  IMAD R9, R9, R4, UR4 ;  /* 0x0000000409097e24 */ /* 0x000fca000f8e0204 */
[----:B------:R-:W-:-:S06]  /*3510*/  LEA R9, R9, R0, 0x2 ;  /* 0x0000000009097211 */ /* 0x000fcc00078e10ff */
[----:B------:R-:W0:Y:S04]  /*3520*/  LDS R9, [R9] ;  /* 0x0000000009097984 */ /* 0x000e280000000800 */
[----:B0-----:R0:W-:Y:S04]  /*3530*/  STG.E desc[UR6][R2.64], R9 ;  /* 0x0000000902007986 */ /* 0x0011e8000c101906 */
[----:B------:R-:W2:Y:S01]  /*3540*/  LDG.E R4, desc[UR6][R6.64+0xc] ;  /* 0x00000c0606047981 */ /* 0x000ea2000c1e1900 */
[----:B------:R-:W-:-:S06]  /*3550*/  UIADD3 UR4, UPT, UPT, UR4, 0x1, URZ ;  /* 0x0000000104047890 */ /* 0x000fcc000fffe0ff */
[----:B--2---:R-:W-:-:S13]  /*3560*/  ISETP.LE.AND P0, PT, R4, UR4, PT ;  /* 0x0000000404007c0c */ /* 0x004fda000bf03270 */
[----:B0-----:R-:W-:Y:S05]  /*3570*/  @!P0 BRA `(.L_x_41) ;  /* 0xfffffffc00c48947 */ /* 0x001fea000383ffff */
.L_x_40:
[----:B------:R-:W2:Y:S04]  /*3580*/  LDG.E R0, desc[UR6][R6.64+0x14] ;  /* 0x0000140606007981 */ /* 0x000ea8000c1e1900 */
[----:B------:R-:W0:Y:S04]  /*3590*/  LDS.64 R2, [UR5] ;  /* 0x00000005ff027984 */ /* 0x000e280008000a00 */
[----:B------:R-:W3:Y:S01]  /*35a0*/  LDG.E.64 R8, desc[UR6][R6.64+0x40] ;  /* 0x0000400606087981 */ /* 0x000ee2000c1e1b00 */
[----:B--2---:R-:W-:-:S04]  /*35b0*/  LEA.HI R0, R0, R0, RZ, 0x1 ;  /* 0x0000000000007211 */ /* 0x004fc800078f08ff */
[----:B------:R-:W-:-:S05]  /*35c0*/  SHF.R.S32.HI R0, RZ, 0x1, R0 ;  /* 0x00000001ff007819 */ /* 0x000fca0000011400 */
[----:B------:R-:W-:-:S04]  /*35d0*/  IMAD.IADD R11, R5, 0x1, -R0 ;  /* 0x00000001050b7824 */ /* 0x000fc800078e0a00 */
[----:B0-----:R-:W-:-:S06]  /*35e0*/  IMAD.WIDE.U32 R2, R11, 0x8, R2 ;  /* 0x000000080b027825 */ /* 0x001fcc00078e0002 */
[----:B------:R-:W2:Y:S01]  /*35f0*/  LD.E.64 R2, desc[UR6][R2.64] ;  /* 0x0000000602027980 */ /* 0x000ea2000c101b00 */
[----:B---3--:R-:W-:-:S05]  /*3600*/  IMAD.WIDE.U32 R8, R5, 0x8, R8 ;  /* 0x0000000805087825 */ /* 0x008fca00078e0008 */
[----:B--2---:R2:W-:Y:S01]  /*3610*/  STG.E.64 desc[UR6][R8.64], R2 ;  /* 0x0000000208007986 */ /* 0x0045e2000c101b06 */
[----:B------:R-:W-:Y:S05]  /*3620*/  BRA `(.L_x_38) ;  /* 0x00000000007c7947 */ /* 0x000fea0003800000 */
.L_x_39:
[----:B------:R-:W2:Y:S02]  /*3630*/  LDG.E R3, desc[UR6][R6.64+0xc] ;  /* 0x00000c0606037981 */ /* 0x000ea4000c1e1900 */
[----:B--2---:R-:W-:-:S13]  /*3640*/  ISETP.GE.AND P0, PT, R3, 0x1, PT ;  /* 0x000000010300780c */ /* 0x004fda0003f06270 */
[----:B------:R-:W-:Y:S05]  /*3650*/  @!P0 BRA `(.L_x_42) ;  /* 0x0000000000448947 */ /* 0x000fea0003800000 */
[----:B------:R-:W-:-:S05]  /*3660*/  UMOV UR4, URZ ;  /* 0x000000ff00047c82 */ /* 0x000fca0008000000 */
.L_x_43:
[----:B------:R-:W2:Y:S04]  /*3670*/  LDG.E R11, desc[UR6][R6.64+0x14] ;  /* 0x00001406060b7981 */ /* 0x000ea8000c1e1900 */
[----:B------:R-:W3:Y:S01]  /*3680*/  LDG.E.64 R8, desc[UR6][R6.64+0x38] ;  /* 0x0000380606087981 */ /* 0x000ee2000c1e1b00 */
[----:B--2---:R-:W-:-:S04]  /*3690*/  LEA.HI R4, R11, R11, RZ, 0x1 ;  /* 0x0000000b0b047211 */ /* 0x004fc800078f08ff */
[----:B------:R-:W-:-:S04]  /*36a0*/  SHF.R.U32.HI R4, RZ, 0x1, R4 ;  /* 0x00000001ff047819 */ /* 0x000fc80000011604 */
[----:B------:R-:W-:-:S05]  /*36b0*/  IADD3 R4, PT, PT, -R4, R5, RZ ;  /* 0x0000000504047210 */ /* 0x000fca0007ffe1ff */
[----:B------:R-:W-:Y:S01]  /*36c0*/  IMAD R13, R4, R3, UR4 ;  /* 0x00000004040d7e24 */ /* 0x000fe2000f8e0203 */
[----:B------:R-:W-:-:S03]  /*36d0*/  IADD3 R4, PT, PT, R2, R11, RZ ;  /* 0x0000000b02047210 */ /* 0x000fc60007ffe0ff */
[----:B------:R-:W-:Y:S02]  /*36e0*/  IMAD R13, R13, 0x4, R0 ;  /* 0x000000040d0d7824 */ /* 0x000fe400078e0200 */
[----:B------:R-:W-:-:S04]  /*36f0*/  IMAD R3, R4, R3, UR4 ;  /* 0x0000000404037e24 */ /* 0x000fc8000f8e0203 */
[----:B------:R-:W0:Y:S01]  /*3700*/  LDS R13, [R13] ;  /* 0x000000000d0d7984 */ /* 0x000e220000000800 */
[----:B---3--:R-:W-:-:S05]  /*3710*/  IMAD.WIDE R8, R3, 0x4, R8 ;  /* 0x0000000403087825 */ /* 0x008fca00078e0208 */
[----:B0-----:R0:W-:Y:S04]  /*3720*/  STG.E desc[UR6][R8.64], R13 ;  /* 0x0000000d08007986 */ /* 0x0011e8000c101906 */
[----:B------:R-:W2:Y:S01]  /*3730*/  LDG.E R3, desc[UR6][R6.64+0xc] ;  /* 0x00000c0606037981 */ /* 0x000ea2000c1e1900 */
[----:B------:R-:W-:-:S06]  /*3740*/  UIADD3 UR4, UPT, UPT, UR4, 0x1, URZ ;  /* 0x0000000104047890 */ /* 0x000fcc000fffe0ff */
[----:B--2---:R-:W-:-:S13]  /*3750*/  ISETP.LE.AND P0, PT, R3, UR4, PT ;  /* 0x0000000403007c0c */ /* 0x004fda000bf03270 */
[----:B0-----:R-:W-:Y:S05]  /*3760*/  @!P0 BRA `(.L_x_43) ;  /* 0xfffffffc00c08947 */ /* 0x001fea000383ffff */
.L_x_42:
[----:B------:R-:W2:Y:S04]  /*3770*/  LDG.E R3, desc[UR6][R6.64+0x14] ;  /* 0x0000140606037981 */ /* 0x000ea8000c1e1900 */
[----:B------:R-:W0:Y:S01]  /*3780*/  LDS.64 R8, [UR5] ;  /* 0x00000005ff087984 */ /* 0x000e220008000a00 */
[----:B--2---:R-:W-:-:S04]  /*3790*/  LEA.HI R0, R3, R3, RZ, 0x1 ;  /* 0x0000000303007211 */ /* 0x004fc800078f08ff */
[----:B------:R-:W-:-:S05]  /*37a0*/  SHF.R.S32.HI R0, RZ, 0x1, R0 ;  /* 0x00000001ff007819 */ /* 0x000fca0000011400 */
[----:B------:R-:W-:Y:S02]  /*37b0*/  IMAD.IADD R11, R5, 0x1, -R0 ;  /* 0x00000001050b7824 */ /* 0x000fe400078e0a00 */
[----:B------:R-:W2:Y:S02]  /*37c0*/  LDG.E.64 R4, desc[UR6][R6.64+0x40] ;  /* 0x0000400606047981 */ /* 0x000ea4000c1e1b00 */
[----:B0-----:R-:W-:-:S06]  /*37d0*/  IMAD.WIDE.U32 R8, R11, 0x8, R8 ;  /* 0x000000080b087825 */ /* 0x001fcc00078e0008 */
[----:B------:R-:W3:Y:S01]  /*37e0*/  LD.E.64 R8, desc[UR6][R8.64] ;  /* 0x0000000608087980 */ /* 0x000ee2000c101b00 */
[----:B------:R-:W-:-:S05]  /*37f0*/  IADD3 R3, PT, PT, R2, R3, RZ ;  /* 0x0000000302037210 */ /* 0x000fca0007ffe0ff */
[----:B--2---:R-:W-:-:S05]  /*3800*/  IMAD.WIDE R4, R3, 0x8, R4 ;  /* 0x0000000803047825 */ /* 0x004fca00078e0204 */
[----:B---3--:R1:W-:Y:S02]  /*3810*/  STG.E.64 desc[UR6][R4.64], R8 ;  /* 0x0000000804007986 */ /* 0x0083e4000c101b06 */
.L_x_38:
[----:B------:R-:W-:Y:S05]  /*3820*/  BSYNC.RECONVERGENT B0 ;  /* 0x0000000000007941 */ /* 0x000fea0003800200 */
.L_x_34:
[----:B------:R-:W-:Y:S06]  /*3830*/  BAR.SYNC.DEFER_BLOCKING 0x0 ;  /* 0x0000000000007b1d */ /* 0x000fec0000010000 */
[----:B------:R-:W-:Y:S05]  /*3840*/  EXIT ;  /* 0x000000000000794d */ /* 0x000fea0003800000 */
        .weak           $__internal_0_$__cuda_sm20_div_rn_f64_full
        .type           $__internal_0_$__cuda_sm20_div_rn_f64_full,@function
        .size           $__internal_0_$__cuda_sm20_div_rn_f64_full,(.L_x_94 - $__internal_0_$__cuda_sm20_div_rn_f64_full)
$__internal_0_$__cuda_sm20_div_rn_f64_full:
[C---:B------:R-:W-:Y:S01]  /*3850*/  FSETP.GEU.AND P0, PT, |R3|.reuse, 1.469367938527859385e-39, PT ;  /* 0x001000000300780b */ /* 0x040fe20003f0e200 */
[----:B------:R-:W-:Y:S01]  /*3860*/  IMAD.MOV.U32 R11, RZ, RZ, R3 ;  /* 0x000000ffff0b7224 */ /* 0x000fe200078e0003 */
[----:B------:R-:W-:Y:S01]  /*3870*/  MOV R10, UR8 ;  /* 0x00000008000a7c02 */ /* 0x000fe20008000f00 */
[----:B------:R-:W-:Y:S01]  /*3880*/  IMAD.U32 R16, RZ, RZ, UR8 ;  /* 0x00000008ff107e24 */ /* 0x000fe2000f8e00ff */
[----:B------:R-:W-:Y:S01]  /*3890*/  LOP3.LUT R7, R3, 0x800fffff, RZ, 0xc0, !PT ;  /* 0x800fffff03077812 */ /* 0x000fe200078ec0ff */
[----:B------:R-:W-:Y:S01]  /*38a0*/  IMAD.MOV.U32 R8, RZ, RZ, 0x41dfffff ;  /* 0x41dfffffff087424 */ /* 0x000fe200078e00ff */
[----:B------:R-:W-:Y:S01]  /*38b0*/  FSETP.GEU.AND P2, PT, |R19|, 1.469367938527859385e-39, PT ;  /* 0x001000001300780b */ /* 0x000fe20003f4e200 */
[----:B------:R-:W-:Y:S01]  /*38c0*/  BSSY.RECONVERGENT B1, `(.L_x_44) ;  /* 0x0000056000017945 */ /* 0x000fe20003800200 */
[----:B------:R-:W-:Y:S02]  /*38d0*/  LOP3.LUT R17, R7, 0x3ff00000, RZ, 0xfc, !PT ;  /* 0x3ff0000007117812 */ /* 0x000fe400078efcff */
[----:B------:R-:W-:-:S02]  /*38e0*/  LOP3.LUT R7, R19, 0x7ff00000, RZ, 0xc0, !PT ;  /* 0x7ff0000013077812 */ /* 0x000fc400078ec0ff */
[----:B------:R-:W-:Y:S01]  /*38f0*/  LOP3.LUT R22, R3, 0x7ff00000, RZ, 0xc0, !PT ;  /* 0x7ff0000003167812 */ /* 0x000fe200078ec0ff */
[----:B------:R-:W-:Y:S01]  /*3900*/  @!P0 DMUL R16, R10, 8.98846567431157953865e+307 ;  /* 0x7fe000000a108828 */ /* 0x000fe20000000000 */
[----:B------:R-:W-:Y:S02]  /*3910*/  MOV R10, 0x1 ;  /* 0x00000001000a7802 */ /* 0x000fe40000000f00 */
[----:B------:R-:W-:-:S03]  /*3920*/  ISETP.GE.U32.AND P1, PT, R7, R22, PT ;  /* 0x000000160700720c */ /* 0x000fc60003f26070 */
[----:B------:R-:W0:Y:S01]  /*3930*/  MUFU.RCP64H R11, R17 ;  /* 0x00000011000b7308 */ /* 0x000e220000001800 */
[----:B------:R-:W-:Y:S02]  /*3940*/  @!P2 LOP3.LUT R8, R8, 0x7ff00000, RZ, 0xc0, !PT ;  /* 0x7ff000000808a812 */ /* 0x000fe400078ec0ff */
[----:B------:R-:W-:Y:S02]  /*3950*/  @!P2 MOV R24, RZ ;  /* 0x000000ff0018a202 */ /* 0x000fe40000000f00 */
[----:B------:R-:W-:Y:S02]  /*3960*/  @!P2 ISETP.GE.U32.AND P3, PT, R7, R8, PT ;  /* 0x000000080700a20c */ /* 0x000fe40003f66070 */
[----:B------:R-:W-:Y:S02]  /*3970*/  MOV R8, 0x1ca00000 ;  /* 0x1ca0000000087802 */ /* 0x000fe40000000f00 */
[----:B------:R-:W-:Y:S02]  /*3980*/  @!P0 LOP3.LUT R22, R17, 0x7ff00000, RZ, 0xc0, !PT ;  /* 0x7ff0000011168812 */ /* 0x000fe400078ec0ff */
[----:B------:R-:W-:Y:S01]  /*3990*/  @!P2 SEL R25, R8, 0x63400000, !P3 ;  /* 0x634000000819a807 */ /* 0x000fe20005800000 */
[----:B0-----:R-:W-:-:S08]  /*39a0*/  DFMA R20, R10, -R16, 1 ;  /* 0x3ff000000a14742b */ /* 0x001fd00000000810 */
[----:B------:R-:W-:-:S08]  /*39b0*/  DFMA R20, R20, R20, R20 ;  /* 0x000000141414722b */ /* 0x000fd00000000014 */
[----:B------:R-:W-:Y:S01]  /*39c0*/  DFMA R20, R10, R20, R10 ;  /* 0x000000140a14722b */ /* 0x000fe2000000000a */
[--C-:B------:R-:W-:Y:S02]  /*39d0*/  @!P2 LOP3.LUT R10, R25, 0x80000000, R19.reuse, 0xf8, !PT ;  /* 0x80000000190aa812 */ /* 0x100fe400078ef813 */
[----:B------:R-:W-:Y:S02]  /*39e0*/  SEL R11, R8, 0x63400000, !P1 ;  /* 0x63400000080b7807 */ /* 0x000fe40004800000 */
[----:B------:R-:W-:Y:S01]  /*39f0*/  @!P2 LOP3.LUT R25, R10, 0x100000, RZ, 0xfc, !PT ;  /* 0x001000000a19a812 */ /* 0x000fe200078efcff */
[----:B------:R-:W-:Y:S02]  /*3a00*/  IMAD.MOV.U32 R10, RZ, RZ, R18 ;  /* 0x000000ffff0a7224 */ /* 0x000fe400078e0012 */
[----:B------:R-:W-:Y:S01]  /*3a10*/  DFMA R26, R20, -R16, 1 ;  /* 0x3ff00000141a742b */ /* 0x000fe20000000810 */
[----:B------:R-:W-:-:S06]  /*3a20*/  LOP3.LUT R11, R11, 0x800fffff, R19, 0xf8, !PT ;  /* 0x800fffff0b0b7812 */ /* 0x000fcc00078ef813 */
[----:B------:R-:W-:Y:S02]  /*3a30*/  @!P2 DFMA R10, R10, 2, -R24 ;  /* 0x400000000a0aa82b */ /* 0x000fe40000000818 */
[----:B------:R-:W-:-:S08]  /*3a40*/  DFMA R26, R20, R26, R20 ;  /* 0x0000001a141a722b */ /* 0x000fd00000000014 */
[----:B------:R-:W-:-:S08]  /*3a50*/  DMUL R24, R26, R10 ;  /* 0x0000000a1a187228 */ /* 0x000fd00000000000 */
[----:B------:R-:W-:-:S08]  /*3a60*/  DFMA R20, R24, -R16, R10 ;  /* 0x800000101814722b */ /* 0x000fd0000000000a */
[----:B------:R-:W-:Y:S01]  /*3a70*/  DFMA R20, R26, R20, R24 ;  /* 0x000000141a14722b */ /* 0x000fe20000000018 */
[----:B------:R-:W-:Y:S01]  /*3a80*/  IMAD.MOV.U32 R24, RZ, RZ, R7 ;  /* 0x000000ffff187224 */ /* 0x000fe200078e0007 */
[----:B------:R-:W-:-:S04]  /*3a90*/  @!P2 LOP3.LUT R24, R11, 0x7ff00000, RZ, 0xc0, !PT ;  /* 0x7ff000000b18a812 */ /* 0x000fc800078ec0ff */
[----:B------:R-:W-:-:S04]  /*3aa0*/  IADD3 R25, PT, PT, R24, -0x1, RZ ;  /* 0xffffffff18197810 */ /* 0x000fc80007ffe0ff */
[----:B------:R-:W-:Y:S01]  /*3ab0*/  ISETP.GT.U32.AND P0, PT, R25, 0x7feffffe, PT ;  /* 0x7feffffe1900780c */ /* 0x000fe20003f04070 */
[----:B------:R-:W-:-:S05]  /*3ac0*/  VIADD R25, R22, 0xffffffff ;  /* 0xffffffff16197836 */ /* 0x000fca0000000000 */
[----:B------:R-:W-:-:S13]  /*3ad0*/  ISETP.GT.U32.OR P0, PT, R25, 0x7feffffe, P0 ;  /* 0x7feffffe1900780c */ /* 0x000fda0000704470 */
[----:B------:R-:W-:Y:S05]  /*3ae0*/  @P0 BRA `(.L_x_45) ;  /* 0x0000000000700947 */ /* 0x000fea0003800000 */
[----:B------:R-:W-:Y:S01]  /*3af0*/  MOV R18, 0x41dfffff ;  /* 0x41dfffff00127802 */ /* 0x000fe20000000f00 */
[----:B------:R-:W-:-:S03]  /*3b00*/  IMAD.MOV.U32 R24, RZ, RZ, RZ ;  /* 0x000000ffff187224 */ /* 0x000fc600078e00ff */
[----:B------:R-:W-:-:S04]  /*3b10*/  LOP3.LUT R22, R18, 0x7ff00000, RZ, 0xc0, !PT ;  /* 0x7ff0000012167812 */ /* 0x000fc800078ec0ff */
[CC--:B------:R-:W-:Y:S02]  /*3b20*/  VIADDMNMX R19, R7.reuse, -R22.reuse, 0xb9600000, !PT ;  /* 0xb960000007137446 */ /* 0x0c0fe40007800916 */
[----:B------:R-:W-:Y:S02]  /*3b30*/  ISETP.GE.U32.AND P0, PT, R7, R22, PT ;  /* 0x000000160700720c */ /* 0x000fe40003f06070 */
[----:B------:R-:W-:Y:S02]  /*3b40*/  VIMNMX R7, PT, PT, R19, 0x46a00000, PT ;  /* 0x46a0000013077848 */ /* 0x000fe40003fe0100 */
[----:B------:R-:W-:-:S05]  /*3b50*/  SEL R8, R8, 0x63400000, !P0 ;  /* 0x6340000008087807 */ /* 0x000fca0004000000 */
[----:B------:R-:W-:-:S05]  /*3b60*/  IMAD.IADD R7, R7, 0x1, -R8 ;  /* 0x0000000107077824 */ /* 0x000fca00078e0a08 */
[----:B------:R-:W-:-:S06]  /*3b70*/  IADD3 R25, PT, PT, R7, 0x7fe00000, RZ ;  /* 0x7fe0000007197810 */ /* 0x000fcc0007ffe0ff */
[----:B------:R-:W-:-:S10]  /*3b80*/  DMUL R26, R20, R24 ;  /* 0x00000018141a7228 */ /* 0x000fd40000000000 */
[----:B------:R-:W-:-:S13]  /*3b90*/  FSETP.GTU.AND P0, PT, |R27|, 1.469367938527859385e-39, PT ;  /* 0x001000001b00780b */ /* 0x000fda0003f0c200 */
[----:B------:R-:W-:Y:S05]  /*3ba0*/  @P0 BRA `(.L_x_46) ;  /* 0x00000000009c0947 */ /* 0x000fea0003800000 */
[----:B------:R-:W-:Y:S01]  /*3bb0*/  DFMA R16, R20, -R16, R10 ;  /* 0x800000101410722b */ /* 0x000fe2000000000a */
[----:B------:R-:W-:-:S09]  /*3bc0*/  MOV R24, RZ ;  /* 0x000000ff00187202 */ /* 0x000fd20000000f00 */
[C---:B------:R-:W-:Y:S02]  /*3bd0*/  FSETP.NEU.AND P0, PT, R17.reuse, RZ, PT ;  /* 0x000000ff1100720b */ /* 0x040fe40003f0d000 */
[----:B------:R-:W-:-:S04]  /*3be0*/  LOP3.LUT R11, R17, 0x80000000, R18, 0x48, !PT ;  /* 0x80000000110b7812 */ /* 0x000fc800078e4812 */
[----:B------:R-:W-:-:S07]  /*3bf0*/  LOP3.LUT R25, R11, R25, RZ, 0xfc, !PT ;  /* 0x000000190b197212 */ /* 0x000fce00078efcff */
[----:B------:R-:W-:Y:S05]  /*3c00*/  @!P0 BRA `(.L_x_46) ;  /* 0x0000000000848947 */ /* 0x000fea0003800000 */
[----:B------:R-:W-:Y:S01]  /*3c10*/  IMAD.MOV R17, RZ, RZ, -R7 ;  /* 0x000000ffff117224 */ /* 0x000fe200078e0a07 */
[----:B------:R-:W-:Y:S02]  /*3c20*/  MOV R16, RZ ;  /* 0x000000ff00107202 */ /* 0x000fe40000000f00 */
[----:B------:R-:W-:-:S04]  /*3c30*/  IADD3 R7, PT, PT, -R7, -0x43300000, RZ ;  /* 0xbcd0000007077810 */ /* 0x000fc80007ffe1ff */
[----:B------:R-:W-:Y:S02]  /*3c40*/  DFMA R16, R26, -R16, R20 ;  /* 0x800000101a10722b */ /* 0x000fe40000000014 */
[----:B------:R-:W-:-:S08]  /*3c50*/  DMUL.RP R20, R20, R24 ;  /* 0x0000001814147228 */ /* 0x000fd00000008000 */
[----:B------:R-:W-:Y:S02]  /*3c60*/  FSETP.NEU.AND P0, PT, |R17|, R7, PT ;  /* 0x000000071100720b */ /* 0x000fe40003f0d200 */
[----:B------:R-:W-:Y:S02]  /*3c70*/  LOP3.LUT R11, R21, R11, RZ, 0x3c, !PT ;  /* 0x0000000b150b7212 */ /* 0x000fe400078e3cff */
[----:B------:R-:W-:Y:S02]  /*3c80*/  FSEL R26, R20, R26, !P0 ;  /* 0x0000001a141a7208 */ /* 0x000fe40004000000 */
[----:B------:R-:W-:Y:S01]  /*3c90*/  FSEL R27, R11, R27, !P0 ;  /* 0x0000001b0b1b7208 */ /* 0x000fe20004000000 */
[----:B------:R-:W-:Y:S06]  /*3ca0*/  BRA `(.L_x_46) ;  /* 0x00000000005c7947 */ /* 0x000fec0003800000 */
.L_x_45:
[----:B------:R-:W-:-:S14]  /*3cb0*/  DSETP.NAN.AND P0, PT, R18, R18, PT ;  /* 0x000000121200722a */ /* 0x000fdc0003f08000 */
[----:B------:R-:W-:Y:S05]  /*3cc0*/  @P0 BRA `(.L_x_47) ;  /* 0x00000000004c0947 */ /* 0x000fea0003800000 */
[----:B------:R-:W-:Y:S01]  /*3cd0*/  IMAD.U32 R10, RZ, RZ, UR8 ;  /* 0x00000008ff0a7e24 */ /* 0x000fe2000f8e00ff */
[----:B------:R-:W-:-:S06]  /*3ce0*/  MOV R11, R3 ;  /* 0x00000003000b7202 */ /* 0x000fcc0000000f00 */
[----:B------:R-:W-:-:S14]  /*3cf0*/  DSETP.NAN.AND P0, PT, R10, R10, PT ;  /* 0x0000000a0a00722a */ /* 0x000fdc0003f08000 */
[----:B------:R-:W-:Y:S05]  /*3d00*/  @P0 BRA `(.L_x_48) ;  /* 0x0000000000300947 */ /* 0x000fea0003800000 */
[----:B------:R-:W-:Y:S01]  /*3d10*/  ISETP.NE.AND P0, PT, R24, R22, PT ;  /* 0x000000161800720c */ /* 0x000fe20003f05270 */
[----:B------:R-:W-:Y:S01]  /*3d20*/  IMAD.MOV.U32 R26, RZ, RZ, 0x0 ;  /* 0x00000000ff1a7424 */ /* 0x000fe200078e00ff */
[----:B------:R-:W-:-:S11]  /*3d30*/  MOV R27, 0xfff80000 ;  /* 0xfff80000001b7802 */ /* 0x000fd60000000f00 */
[----:B------:R-:W-:Y:S05]  /*3d40*/  @!P0 BRA `(.L_x_46) ;  /* 0x0000000000348947 */ /* 0x000fea0003800000 */
[----:B------:R-:W-:Y:S02]  /*3d50*/  ISETP.NE.AND P0, PT, R24, 0x7ff00000, PT ;  /* 0x7ff000001800780c */ /* 0x000fe40003f05270 */
[----:B------:R-:W-:Y:S02]  /*3d60*/  LOP3.LUT R27, R19, 0x80000000, R11, 0x48, !PT ;  /* 0x80000000131b7812 */ /* 0x000fe400078e480b */
[----:B------:R-:W-:-:S13]  /*3d70*/  ISETP.EQ.OR P0, PT, R22, RZ, !P0 ;  /* 0x000000ff1600720c */ /* 0x000fda0004702670 */
[----:B------:R-:W-:Y:S01]  /*3d80*/  @P0 LOP3.LUT R7, R27, 0x7ff00000, RZ, 0xfc, !PT ;  /* 0x7ff000001b070812 */ /* 0x000fe200078efcff */
[----:B------:R-:W-:Y:S01]  /*3d90*/  @!P0 IMAD.MOV.U32 R26, RZ, RZ, RZ ;  /* 0x000000ffff1a8224 */ /* 0x000fe200078e00ff */
[----:B------:R-:W-:-:S03]  /*3da0*/  @P0 MOV R26, RZ ;  /* 0x000000ff001a0202 */ /* 0x000fc60000000f00 */
[----:B------:R-:W-:Y:S01]  /*3db0*/  @P0 IMAD.MOV.U32 R27, RZ, RZ, R7 ;  /* 0x000000ffff1b0224 */ /* 0x000fe200078e0007 */
[----:B------:R-:W-:Y:S06]  /*3dc0*/  BRA `(.L_x_46) ;  /* 0x0000000000147947 */ /* 0x000fec0003800000 */
.L_x_48:
[----:B------:R-:W-:Y:S02]  /*3dd0*/  LOP3.LUT R27, R11, 0x80000, RZ, 0xfc, !PT ;  /* 0x000800000b1b7812 */ /* 0x000fe400078efcff */
[----:B------:R-:W-:Y:S01]  /*3de0*/  MOV R26, R10 ;  /* 0x0000000a001a7202 */ /* 0x000fe20000000f00 */
[----:B------:R-:W-:Y:S06]  /*3df0*/  BRA `(.L_x_46) ;  /* 0x0000000000087947 */ /* 0x000fec0003800000 */
.L_x_47:
[----:B------:R-:W-:Y:S01]  /*3e00*/  LOP3.LUT R27, R19, 0x80000, RZ, 0xfc, !PT ;  /* 0x00080000131b7812 */ /* 0x000fe200078efcff */
[----:B------:R-:W-:-:S07]  /*3e10*/  IMAD.MOV.U32 R26, RZ, RZ, R18 ;  /* 0x000000ffff1a7224 */ /* 0x000fce00078e0012 */
.L_x_46:
[----:B------:R-:W-:Y:S05]  /*3e20*/  BSYNC.RECONVERGENT B1 ;  /* 0x0000000000017941 */ /* 0x000fea0003800200 */
.L_x_44:
[----:B------:R-:W-:Y:S01]  /*3e30*/  HFMA2 R7, -RZ, RZ, 0, 0 ;  /* 0x00000000ff077431 */ /* 0x000fe200000001ff */
[----:B------:R-:W-:Y:S01]  /*3e40*/  MOV R16, R26 ;  /* 0x0000001a00107202 */ /* 0x000fe20000000f00 */
[----:B------:R-:W-:Y:S02]  /*3e50*/  IMAD.MOV.U32 R17, RZ, RZ, R27 ;  /* 0x000000ffff117224 */ /* 0x000fe400078e001b */
[----:B------:R-:W-:Y:S05]  /*3e60*/  RET.REL.NODEC R6 `(_Z16runOneGenerationP16geneticAlgorithm) ;  /* 0xffffffc006647950 */ /* 0x000fea0003c3ffff */
.L_x_49:
[----:B------:R-:W-:-:S00]  /*3e70*/  BRA `(.L_x_49) ;  /* 0xfffffffc00fc7947 */ /* 0x000fc0000383ffff */
[----:B------:R-:W-:-:S00]  /*3e80*/  NOP ;  /* 0x0000000000007918 */ /* 0x000fc00000000000 */
[----:B------:R-:W-:-:S00]  /*3e90*/  NOP ;  /* 0x0000000000007918 */ /* 0x000fc00000000000 */
[----:B------:R-:W-:-:S00]  /*3ea0*/  NOP ;  /* 0x0000000000007918 */ /* 0x000fc00000000000 */
[----:B------:R-:W-:-:S00]  /*3eb0*/  NOP ;  /* 0x0000000000007918 */ /* 0x000fc00000000000 */
[----:B------:R-:W-:-:S00]  /*3ec0*/  NOP ;  /* 0x0000000000007918 */ /* 0x000fc00000000000 */
[----:B------:R-:W-:-:S00]  /*3ed0*/  NOP ;  /* 0x0000000000007918 */ /* 0x000fc00000000000 */
[----:B------:R-:W-:-:S00]  /*3ee0*/  NOP ;  /* 0x0000000000007918 */ /* 0x000fc00000000000 */
[----:B------:R-:W-:-:S00]  /*3ef0*/  NOP ;  /* 0x0000000000007918 */ /* 0x000fc00000000000 */
.L_x_94:


//--------------------- .text._Z17createRandomSeedsP16geneticAlgorithml --------------------------
	.section	.text._Z17createRandomSeedsP16geneticAlgorithml,"ax",@progbits
	.align	128
        .global         _Z17createRandomSeedsP16geneticAlgorithml
        .type           _Z17createRandomSeedsP16geneticAlgorithml,@function
        .size           _Z17createRandomSeedsP16geneticAlgorithml,(.L_x_95 - _Z17createRandomSeedsP16geneticAlgorithml)
        .other          _Z17createRandomSeedsP16geneticAlgorithml,@"STO_CUDA_ENTRY STV_DEFAULT"
_Z17createRandomSeedsP16geneticAlgorithml:
.text._Z17createRandomSeedsP16geneticAlgorithml:
[----:B------:R-:W-:Y:S01]  /*0000*/  LDC R1, c[0x0][0x37c] ;  /* 0x0000df00ff017b82 */ /* 0x000fe20000000800 */
[----:B------:R-:W0:Y:S07]  /*0010*/  S2R R0, SR_TID.X ;  /* 0x0000000000007919 */ /* 0x000e2e0000002100 */
[----:B------:R-:W0:Y:S01]  /*0020*/  S2UR UR4, SR_CTAID.X ;  /* 0x00000000000479c3 */ /* 0x000e220000002500 */
[----:B------:R-:W1:Y:S01]  /*0030*/  LDCU UR5, c[0x0][0x388] ;  /* 0x00007100ff0577ac */ /* 0x000e620008000800 */
[----:B------:R-:W2:Y:S01]  /*0040*/  MUFU.RCP64H R5, 2.14748262400000000000e+09 ;  /* 0x41dfffff00057908 */ /* 0x000ea20000001800 */
[----:B------:R-:W-:Y:S05]  /*0050*/  BSSY.RECONVERGENT B0, `(.L_x_50) ;  /* 0x0000026000007945 */ /* 0x000fea0003800200 */
[----:B------:R-:W0:Y:S02]  /*0060*/  LDC R3, c[0x0][0x360] ;  /* 0x0000d800ff037b82 */ /* 0x000e240000000800 */
[----:B0-----:R-:W-:-:S04]  /*0070*/  IMAD R0, R3, UR4, R0 ;  /* 0x0000000403007c24 */ /* 0x001fc8000f8e0200 */
[----:B-1----:R-:W-:Y:S01]  /*0080*/  IMAD R2, R0, UR5, RZ ;  /* 0x0000000500027c24 */ /* 0x002fe2000f8e02ff */
[----:B------:R-:W0:Y:S03]  /*0090*/  LDCU.64 UR4, c[0x0][0x358] ;  /* 0x00006b00ff0477ac */ /* 0x000e260008000a00 */
[----:B------:R-:W-:-:S04]  /*00a0*/  IMAD.HI.U32 R3, R2, 0x3, RZ ;  /* 0x0000000302037827 */ /* 0x000fc800078e00ff */
[----:B------:R-:W-:-:S05]  /*00b0*/  IMAD.IADD R4, R2, 0x1, -R3 ;  /* 0x0000000102047824 */ /* 0x000fca00078e0a03 */
[----:B------:R-:W-:-:S04]  /*00c0*/  LEA.HI R4, R4, R3, RZ, 0x1f ;  /* 0x0000000304047211 */ /* 0x000fc800078ff8ff */
[----:B------:R-:W-:-:S05]  /*00d0*/  SHF.R.U32.HI R3, RZ, 0x1e, R4 ;  /* 0x0000001eff037819 */ /* 0x000fca0000011604 */
[----:B------:R-:W-:-:S05]  /*00e0*/  IMAD R3, R3, -0x7fffffff, R2 ;  /* 0x8000000103037824 */ /* 0x000fca00078e0202 */
[----:B------:R-:W-:Y:S01]  /*00f0*/  VIMNMX.U32 R4, PT, PT, R3, 0x1, !PT ;  /* 0x0000000103047848 */ /* 0x000fe20007fe0000 */
[----:B------:R-:W-:-:S04]  /*0100*/  IMAD.MOV.U32 R3, RZ, RZ, 0x41dfffff ;  /* 0x41dfffffff037424 */ /* 0x000fc800078e00ff */
[----:B------:R-:W-:-:S05]  /*0110*/  IMAD.HI.U32 R2, R4, -0x7cb1f4a1, RZ ;  /* 0x834e0b5f04027827 */ /* 0x000fca00078e00ff */
[----:B------:R-:W-:Y:S01]  /*0120*/  SHF.R.U32.HI R7, RZ, 0x10, R2 ;  /* 0x00000010ff077819 */ /* 0x000fe20000011602 */
[----:B------:R-:W-:-:S04]  /*0130*/  IMAD.MOV.U32 R2, RZ, RZ, -0x800000 ;  /* 0xff800000ff027424 */ /* 0x000fc800078e00ff */
[C---:B------:R-:W-:Y:S02]  /*0140*/  IMAD R6, R7.reuse, -0x1f31d, R4 ;  /* 0xfffe0ce307067824 */ /* 0x040fe400078e0204 */
[----:B------:R-:W-:Y:S02]  /*0150*/  IMAD.MOV.U32 R4, RZ, RZ, 0x1 ;  /* 0x00000001ff047424 */ /* 0x000fe400078e00ff */
[----:B------:R-:W-:Y:S02]  /*0160*/  IMAD R9, R7, 0xb14, RZ ;  /* 0x00000b1407097824 */ /* 0x000fe400078e02ff */
[----:B------:R-:W-:Y:S02]  /*0170*/  IMAD R8, R6, 0x41a7, RZ ;  /* 0x000041a706087824 */ /* 0x000fe400078e02ff */
[----:B--2---:R-:W-:Y:S01]  /*0180*/  DFMA R6, R4, -R2, 1 ;  /* 0x3ff000000406742b */ /* 0x004fe20000000802 */
[----:B------:R-:W-:Y:S02]  /*0190*/  LOP3.LUT R11, R9, 0x7fffffff, RZ, 0x3c, !PT ;  /* 0x7fffffff090b7812 */ /* 0x000fe400078e3cff */
[----:B------:R-:W-:-:S05]  /*01a0*/  ISETP.GE.U32.AND P0, PT, R8, R9, PT ;  /* 0x000000090800720c */ /* 0x000fca0003f06070 */
[----:B------:R-:W-:-:S08]  /*01b0*/  DFMA R6, R6, R6, R6 ;  /* 0x000000060606722b */ /* 0x000fd00000000006 */
[----:B------:R-:W-:Y:S01]  /*01c0*/  @P0 IMAD.MOV R11, RZ, RZ, -R9 ;  /* 0x000000ffff0b0224 */ /* 0x000fe200078e0a09 */
[----:B------:R-:W-:-:S04]  /*01d0*/  DFMA R6, R4, R6, R4 ;  /* 0x000000060406722b */ /* 0x000fc80000000004 */
[----:B------:R-:W-:-:S04]  /*01e0*/  IADD3 R4, PT, PT, R8, -0x1, R11 ;  /* 0xffffffff08047810 */ /* 0x000fc80007ffe00b */
[C---:B------:R-:W-:Y:S02]  /*01f0*/  DFMA R8, R6.reuse, -R2, 1 ;  /* 0x3ff000000608742b */ /* 0x040fe40000000802 */
[----:B------:R-:W1:Y:S06]  /*0200*/  I2F.F64.U32 R4, R4 ;  /* 0x0000000400047312 */ /* 0x000e6c0000201800 */
[----:B------:R-:W-:-:S08]  /*0210*/  DFMA R8, R6, R8, R6 ;  /* 0x000000080608722b */ /* 0x000fd00000000006 */
[----:B-1----:R-:W-:Y:S01]  /*0220*/  DMUL R6, R4, R8 ;  /* 0x0000000804067228 */ /* 0x002fe20000000000 */
[----:B------:R-:W-:-:S07]  /*0230*/  FSETP.GEU.AND P1, PT, |R5|, 6.5827683646048100446e-37, PT ;  /* 0x036000000500780b */ /* 0x000fce0003f2e200 */
[----:B------:R-:W-:-:S08]  /*0240*/  DFMA R2, R6, -R2, R4 ;  /* 0x800000020602722b */ /* 0x000fd00000000004 */
[----:B------:R-:W-:-:S10]  /*0250*/  DFMA R2, R8, R2, R6 ;  /* 0x000000020802722b */ /* 0x000fd40000000006 */
[----:B------:R-:W-:-:S05]  /*0260*/  FFMA R6, RZ, 27.999998092651367188, R3 ;  /* 0x41dfffffff067823 */ /* 0x000fca0000000003 */
[----:B------:R-:W-:-:S13]  /*0270*/  FSETP.GT.AND P0, PT, |R6|, 1.469367938527859385e-39, PT ;  /* 0x001000000600780b */ /* 0x000fda0003f04200 */
[----:B0-----:R-:W-:Y:S05]  /*0280*/  @P0 BRA P1, `(.L_x_51) ;  /* 0x0000000000080947 */ /* 0x001fea0000800000 */
[----:B------:R-:W-:-:S07]  /*0290*/  MOV R6, 0x2b0 ;  /* 0x000002b000067802 */ /* 0x000fce0000000f00 */
[----:B------:R-:W-:Y:S05]  /*02a0*/  CALL.REL.NOINC `($__internal_1_$__cuda_sm20_div_rn_f64_full) ;  /* 0x0000000000207944 */ /* 0x000fea0003c00000 */
.L_x_51:
[----:B------:R-:W-:Y:S05]  /*02b0*/  BSYNC.RECONVERGENT B0 ;  /* 0x0000000000007941 */ /* 0x000fea0003800200 */
.L_x_50:
[----:B------:R-:W0:Y:S02]  /*02c0*/  LDC.64 R6, c[0x0][0x380] ;  /* 0x0000e000ff067b82 */ /* 0x000e240000000a00 */
[----:B0-----:R-:W2:Y:S01]  /*02d0*/  LDG.E.64 R4, desc[UR4][R6.64+0x28] ;  /* 0x0000280406047981 */ /* 0x001ea2000c1e1b00 */
[----:B------:R-:W-:-:S10]  /*02e0*/  DFMA R2, R2, 2.14748364800000000000e+09, RZ ;  /* 0x41e000000202782b */ /* 0x000fd400000000ff */
[----:B------:R-:W0:Y:S01]  /*02f0*/  F2I.F64.TRUNC R3, R2 ;  /* 0x0000000200037311 */ /* 0x000e22000030d100 */
[----:B--2---:R-:W-:-:S05]  /*0300*/  IMAD.WIDE.U32 R4, R0, 0x4, R4 ;  /* 0x0000000400047825 */ /* 0x004fca00078e0004 */
[----:B0-----:R-:W-:Y:S01]  /*0310*/  STG.E desc[UR4][R4.64], R3 ;  /* 0x0000000304007986 */ /* 0x001fe2000c101904 */
[----:B------:R-:W-:Y:S05]  /*0320*/  EXIT ;  /* 0x000000000000794d */ /* 0x000fea0003800000 */
        .weak           $__internal_1_$__cuda_sm20_div_rn_f64_full
        .type           $__internal_1_$__cuda_sm20_div_rn_f64_full,@function
        .size           $__internal_1_$__cuda_sm20_div_rn_f64_full,(.L_x_95 - $__internal_1_$__cuda_sm20_div_rn_f64_full)
$__internal_1_$__cuda_sm20_div_rn_f64_full:
[----:B------:R-:W-:Y:S01]  /*0330*/  IMAD.MOV.U32 R3, RZ, RZ, 0x3fffffff ;  /* 0x3fffffffff037424 */ /* 0x000fe200078e00ff */
[C---:B------:R-:W-:Y:S01]  /*0340*/  FSETP.GEU.AND P1, PT, |R5|.reuse, 1.469367938527859385e-39, PT ;  /* 0x001000000500780b */ /* 0x040fe20003f2e200 */
[----:B------:R-:W-:Y:S01]  /*0350*/  IMAD.MOV.U32 R2, RZ, RZ, -0x800000 ;  /* 0xff800000ff027424 */ /* 0x000fe200078e00ff */
[----:B------:R-:W-:Y:S01]  /*0360*/  LOP3.LUT R7, R5, 0x7ff00000, RZ, 0xc0, !PT ;  /* 0x7ff0000005077812 */ /* 0x000fe200078ec0ff */
[----:B------:R-:W0:Y:S01]  /*0370*/  MUFU.RCP64H R9, R3 ;  /* 0x0000000300097308 */ /* 0x000e220000001800 */
[----:B------:R-:W-:Y:S01]  /*0380*/  IMAD.MOV.U32 R8, RZ, RZ, 0x1 ;  /* 0x00000001ff087424 */ /* 0x000fe200078e00ff */
[----:B------:R-:W-:Y:S01]  /*0390*/  BSSY.RECONVERGENT B1, `(.L_x_52) ;  /* 0x0000045000017945 */ /* 0x000fe20003800200 */
[----:B------:R-:W-:Y:S01]  /*03a0*/  IMAD.MOV.U32 R13, RZ, RZ, 0x1ca00000 ;  /* 0x1ca00000ff0d7424 */ /* 0x000fe200078e00ff */
[----:B------:R-:W-:Y:S01]  /*03b0*/  ISETP.GE.U32.AND P0, PT, R7, 0x41d00000, PT ;  /* 0x41d000000700780c */ /* 0x000fe20003f06070 */
[----:B------:R-:W-:Y:S02]  /*03c0*/  IMAD.MOV.U32 R18, RZ, RZ, R7 ;  /* 0x000000ffff127224 */ /* 0x000fe400078e0007 */
[----:B------:R-:W-:Y:S01]  /*03d0*/  IMAD.MOV.U32 R19, RZ, RZ, 0x41d00000 ;  /* 0x41d00000ff137424 */ /* 0x000fe200078e00ff */
[----:B------:R-:W-:-:S03]  /*03e0*/  SEL R13, R13, 0x63400000, !P0 ;  /* 0x634000000d0d7807 */ /* 0x000fc60004000000 */
[----:B------:R-:W-:Y:S01]  /*03f0*/  VIADD R20, R19, 0xffffffff ;  /* 0xffffffff13147836 */ /* 0x000fe20000000000 */
[----:B0-----:R-:W-:-:S08]  /*0400*/  DFMA R10, R8, -R2, 1 ;  /* 0x3ff00000080a742b */ /* 0x001fd00000000802 */
[----:B------:R-:W-:-:S08]  /*0410*/  DFMA R10, R10, R10, R10 ;  /* 0x0000000a0a0a722b */ /* 0x000fd0000000000a */
[----:B------:R-:W-:Y:S01]  /*0420*/  DFMA R14, R8, R10, R8 ;  /* 0x0000000a080e722b */ /* 0x000fe20000000008 */
[C-C-:B------:R-:W-:Y:S01]  /*0430*/  @!P1 LOP3.LUT R10, R13.reuse, 0x80000000, R5.reuse, 0xf8, !PT ;  /* 0x800000000d0a9812 */ /* 0x140fe200078ef805 */
[----:B------:R-:W-:Y:S01]  /*0440*/  IMAD.MOV.U32 R8, RZ, RZ, R4 ;  /* 0x000000ffff087224 */ /* 0x000fe200078e0004 */
[----:B------:R-:W-:Y:S02]  /*0450*/  LOP3.LUT R9, R13, 0x800fffff, R5, 0xf8, !PT ;  /* 0x800fffff0d097812 */ /* 0x000fe400078ef805 */
[----:B------:R-:W-:Y:S01]  /*0460*/  @!P1 LOP3.LUT R11, R10, 0x100000, RZ, 0xfc, !PT ;  /* 0x001000000a0b9812 */ /* 0x000fe200078efcff */
[----:B------:R-:W-:Y:S02]  /*0470*/  @!P1 IMAD.MOV.U32 R10, RZ, RZ, RZ ;  /* 0x000000ffff0a9224 */ /* 0x000fe400078e00ff */
[----:B------:R-:W-:-:S04]  /*0480*/  DFMA R16, R14, -R2, 1 ;  /* 0x3ff000000e10742b */ /* 0x000fc80000000802 */
[----:B------:R-:W-:-:S04]  /*0490*/  @!P1 DFMA R8, R8, 2, -R10 ;  /* 0x400000000808982b */ /* 0x000fc8000000080a */
[----:B------:R-:W-:-:S06]  /*04a0*/  DFMA R16, R14, R16, R14 ;  /* 0x000000100e10722b */ /* 0x000fcc000000000e */
[----:B------:R-:W-:Y:S02]  /*04b0*/  @!P1 LOP3.LUT R18, R9, 0x7ff00000, RZ, 0xc0, !PT ;  /* 0x7ff0000009129812 */ /* 0x000fe400078ec0ff */
[----:B------:R-:W-:-:S03]  /*04c0*/  DMUL R10, R16, R8 ;  /* 0x00000008100a7228 */ /* 0x000fc60000000000 */
[----:B------:R-:W-:-:S05]  /*04d0*/  VIADD R12, R18, 0xffffffff ;  /* 0xffffffff120c7836 */ /* 0x000fca0000000000 */
[----:B------:R-:W-:Y:S01]  /*04e0*/  DFMA R14, R10, -R2, R8 ;  /* 0x800000020a0e722b */ /* 0x000fe20000000008 */
[----:B------:R-:W-:-:S04]  /*04f0*/  ISETP.GT.U32.AND P0, PT, R12, 0x7feffffe, PT ;  /* 0x7feffffe0c00780c */ /* 0x000fc80003f04070 */
[----:B------:R-:W-:-:S03]  /*0500*/  ISETP.GT.U32.OR P0, PT, R20, 0x7feffffe, P0 ;  /* 0x7feffffe1400780c */ /* 0x000fc60000704470 */
[----:B------:R-:W-:-:S10]  /*0510*/  DFMA R10, R16, R14, R10 ;  /* 0x0000000e100a722b */ /* 0x000fd4000000000a */
[----:B------:R-:W-:Y:S05]  /*0520*/  @P0 BRA `(.L_x_53) ;  /* 0x0000000000680947 */ /* 0x000fea0003800000 */
[----:B------:R-:W-:-:S04]  /*0530*/  MOV R4, 0x41d00000 ;  /* 0x41d0000000047802 */ /* 0x000fc80000000f00 */
[----:B------:R-:W-:-:S04]  /*0540*/  VIADDMNMX R7, R7, -R4, 0xb9600000, !PT ;  /* 0xb960000007077446 */ /* 0x000fc80007800904 */
[----:B------:R-:W-:-:S05]  /*0550*/  VIMNMX R4, PT, PT, R7, 0x46a00000, PT ;  /* 0x46a0000007047848 */ /* 0x000fca0003fe0100 */
[----:B------:R-:W-:Y:S02]  /*0560*/  IMAD.IADD R7, R4, 0x1, -R13 ;  /* 0x0000000104077824 */ /* 0x000fe400078e0a0d */
[----:B------:R-:W-:Y:S02]  /*0570*/  IMAD.MOV.U32 R4, RZ, RZ, RZ ;  /* 0x000000ffff047224 */ /* 0x000fe400078e00ff */
[----:B------:R-:W-:-:S06]  /*0580*/  VIADD R5, R7, 0x7fe00000 ;  /* 0x7fe0000007057836 */ /* 0x000fcc0000000000 */
[----:B------:R-:W-:-:S10]  /*0590*/  DMUL R12, R10, R4 ;  /* 0x000000040a0c7228 */ /* 0x000fd40000000000 */
[----:B------:R-:W-:-:S13]  /*05a0*/  FSETP.GTU.AND P0, PT, |R13|, 1.469367938527859385e-39, PT ;  /* 0x001000000d00780b */ /* 0x000fda0003f0c200 */
[----:B------:R-:W-:Y:S05]  /*05b0*/  @P0 BRA `(.L_x_54) ;  /* 0x0000000000880947 */ /* 0x000fea0003800000 */
[----:B------:R-:W-:Y:S01]  /*05c0*/  DFMA R2, R10, -R2, R8 ;  /* 0x800000020a02722b */ /* 0x000fe20000000008 */
[----:B------:R-:W-:-:S09]  /*05d0*/  IMAD.MOV.U32 R4, RZ, RZ, RZ ;  /* 0x000000ffff047224 */ /* 0x000fd200078e00ff */
[C---:B------:R-:W-:Y:S02]  /*05e0*/  FSETP.NEU.AND P0, PT, R3.reuse, RZ, PT ;  /* 0x000000ff0300720b */ /* 0x040fe40003f0d000 */
[----:B------:R-:W-:-:S04]  /*05f0*/  LOP3.LUT R2, R3, 0x41dfffff, RZ, 0x3c, !PT ;  /* 0x41dfffff03027812 */ /* 0x000fc800078e3cff */
[----:B------:R-:W-:-:S04]  /*0600*/  LOP3.LUT R9, R2, 0x80000000, RZ, 0xc0, !PT ;  /* 0x8000000002097812 */ /* 0x000fc800078ec0ff */
[----:B------:R-:W-:-:S03]  /*0610*/  LOP3.LUT R5, R9, R5, RZ, 0xfc, !PT ;  /* 0x0000000509057212 */ /* 0x000fc600078efcff */
[----:B------:R-:W-:Y:S05]  /*0620*/  @!P0 BRA `(.L_x_54) ;  /* 0x00000000006c8947 */ /* 0x000fea0003800000 */
[----:B------:R-:W-:Y:S01]  /*0630*/  IMAD.MOV R3, RZ, RZ, -R7 ;  /* 0x000000ffff037224 */ /* 0x000fe200078e0a07 */
[----:B------:R-:W-:Y:S01]  /*0640*/  DMUL.RP R4, R10, R4 ;  /* 0x000000040a047228 */ /* 0x000fe20000008000 */
[----:B------:R-:W-:Y:S01]  /*0650*/  IMAD.MOV.U32 R2, RZ, RZ, RZ ;  /* 0x000000ffff027224 */ /* 0x000fe200078e00ff */
[----:B------:R-:W-:-:S05]  /*0660*/  IADD3 R7, PT, PT, -R7, -0x43300000, RZ ;  /* 0xbcd0000007077810 */ /* 0x000fca0007ffe1ff */
[----:B------:R-:W-:-:S03]  /*0670*/  DFMA R2, R12, -R2, R10 ;  /* 0x800000020c02722b */ /* 0x000fc6000000000a */
[----:B------:R-:W-:-:S07]  /*0680*/  LOP3.LUT R9, R5, R9, RZ, 0x3c, !PT ;  /* 0x0000000905097212 */ /* 0x000fce00078e3cff */
[----:B------:R-:W-:-:S04]  /*0690*/  FSETP.NEU.AND P0, PT, |R3|, R7, PT ;  /* 0x000000070300720b */ /* 0x000fc80003f0d200 */
[----:B------:R-:W-:Y:S02]  /*06a0*/  FSEL R12, R4, R12, !P0 ;  /* 0x0000000c040c7208 */ /* 0x000fe40004000000 */
[----:B------:R-:W-:Y:S01]  /*06b0*/  FSEL R13, R9, R13, !P0 ;  /* 0x0000000d090d7208 */ /* 0x000fe20004000000 */
[----:B------:R-:W-:Y:S06]  /*06c0*/  BRA `(.L_x_54) ;  /* 0x0000000000447947 */ /* 0x000fec0003800000 */
.L_x_53:
[----:B------:R-:W-:-:S14]  /*06d0*/  DSETP.NAN.AND P0, PT, R4, R4, PT ;  /* 0x000000040400722a */ /* 0x000fdc0003f08000 */
[----:B------:R-:W-:Y:S05]  /*06e0*/  @P0 BRA `(.L_x_55) ;  /* 0x0000000000340947 */ /* 0x000fea0003800000 */
[----:B------:R-:W-:Y:S01]  /*06f0*/  ISETP.NE.AND P0, PT, R18, R19, PT ;  /* 0x000000131200720c */ /* 0x000fe20003f05270 */
[----:B------:R-:W-:Y:S02]  /*0700*/  IMAD.MOV.U32 R12, RZ, RZ, 0x0 ;  /* 0x00000000ff0c7424 */ /* 0x000fe400078e00ff */
[----:B------:R-:W-:-:S10]  /*0710*/  IMAD.MOV.U32 R13, RZ, RZ, -0x80000 ;  /* 0xfff80000ff0d7424 */ /* 0x000fd400078e00ff */
[----:B------:R-:W-:Y:S05]  /*0720*/  @!P0 BRA `(.L_x_54) ;  /* 0x00000000002c8947 */ /* 0x000fea0003800000 */
[----:B------:R-:W-:Y:S02]  /*0730*/  ISETP.NE.AND P0, PT, R18, 0x7ff00000, PT ;  /* 0x7ff000001200780c */ /* 0x000fe40003f05270 */
[----:B------:R-:W-:Y:S02]  /*0740*/  LOP3.LUT R4, R5, 0x41dfffff, RZ, 0x3c, !PT ;  /* 0x41dfffff05047812 */ /* 0x000fe400078e3cff */
[----:B------:R-:W-:Y:S02]  /*0750*/  ISETP.EQ.OR P0, PT, R19, RZ, !P0 ;  /* 0x000000ff1300720c */ /* 0x000fe40004702670 */
[----:B------:R-:W-:-:S11]  /*0760*/  LOP3.LUT R13, R4, 0x80000000, RZ, 0xc0, !PT ;  /* 0x80000000040d7812 */ /* 0x000fd600078ec0ff */
[----:B------:R-:W-:Y:S02]  /*0770*/  @P0 LOP3.LUT R2, R13, 0x7ff00000, RZ, 0xfc, !PT ;  /* 0x7ff000000d020812 */ /* 0x000fe400078efcff */
[----:B------:R-:W-:Y:S01]  /*0780*/  @!P0 MOV R12, RZ ;  /* 0x000000ff000c8202 */ /* 0x000fe20000000f00 */
[----:B------:R-:W-:Y:S02]  /*0790*/  @P0 IMAD.MOV.U32 R12, RZ, RZ, RZ ;  /* 0x000000ffff0c0224 */ /* 0x000fe400078e00ff */
[----:B------:R-:W-:Y:S01]  /*07a0*/  @P0 IMAD.MOV.U32 R13, RZ, RZ, R2 ;  /* 0x000000ffff0d0224 */ /* 0x000fe200078e0002 */
[----:B------:R-:W-:Y:S06]  /*07b0*/  BRA `(.L_x_54) ;  /* 0x0000000000087947 */ /* 0x000fec0003800000 */
.L_x_55:
[----:B------:R-:W-:Y:S01]  /*07c0*/  LOP3.LUT R13, R5, 0x80000, RZ, 0xfc, !PT ;  /* 0x00080000050d7812 */ /* 0x000fe200078efcff */
[----:B------:R-:W-:-:S07]  /*07d0*/  IMAD.MOV.U32 R12, RZ, RZ, R4 ;  /* 0x000000ffff0c7224 */ /* 0x000fce00078e0004 */
.L_x_54:
[----:B------:R-:W-:Y:S05]  /*07e0*/  BSYNC.RECONVERGENT B1 ;  /* 0x0000000000017941 */ /* 0x000fea0003800200 */
.L_x_52:
[----:B------:R-:W-:Y:S02]  /*07f0*/  IMAD.MOV.U32 R7, RZ, RZ, 0x0 ;  /* 0x00000000ff077424 */ /* 0x000fe400078e00ff */
[----:B------:R-:W-:Y:S02]  /*0800*/  IMAD.MOV.U32 R2, RZ, RZ, R12 ;  /* 0x000000ffff027224 */ /* 0x000fe400078e000c */
[----:B------:R-:W-:Y:S01]  /*0810*/  IMAD.MOV.U32 R3, RZ, RZ, R13 ;  /* 0x000000ffff037224 */ /* 0x000fe200078e000d */
[----:B------:R-:W-:Y:S06]  /*0820*/  RET.REL.NODEC R6 `(_Z17createRandomSeedsP16geneticAlgorithml) ;  /* 0xfffffff406f47950 */ /* 0x000fec0003c3ffff */
.L_x_56:
        /* <DEDUP_REMOVED lines=13> */
.L_x_95:


//--------------------- .text._Z23createRandomPermutationP16geneticAlgorithm --------------------------
	.section	.text._Z23createRandomPermutationP16geneticAlgorithm,"ax",@progbits
	.align	128
        .global         _Z23createRandomPermutationP16geneticAlgorithm
        .type           _Z23createRandomPermutationP16geneticAlgorithm,@function
        .size           _Z23createRandomPermutationP16geneticAlgorithm,(.L_x_96 - _Z23createRandomPermutationP16geneticAlgorithm)
        .other          _Z23createRandomPermutationP16geneticAlgorithm,@"STO_CUDA_ENTRY STV_DEFAULT"
_Z23createRandomPermutationP16geneticAlgorithm:
.text._Z23createRandomPermutationP16geneticAlgorithm:
[----:B------:R-:W-:Y:S08]  /*0000*/  LDC R1, c[0x0][0x37c] ;  /* 0x0000df00ff017b82 */ /* 0x000ff00000000800 */
[----:B------:R-:W0:Y:S01]  /*0010*/  LDC.64 R8, c[0x0][0x380] ;  /* 0x0000e000ff087b82 */ /* 0x000e220000000a00 */
[----:B------:R-:W0:Y:S02]  /*0020*/  LDCU.64 UR6, c[0x0][0x358] ;  /* 0x00006b00ff0677ac */ /* 0x000e240008000a00 */
[----:B0-----:R-:W2:Y:S05]  /*0030*/  LDG.E.64 R4, desc[UR6][R8.64+0x28] ;  /* 0x0000280608047981 */ /* 0x001eaa000c1e1b00 */
[----:B------:R-:W0:Y:S01]  /*0040*/  S2UR UR4, SR_CTAID.X ;  /* 0x00000000000479c3 */ /* 0x000e220000002500 */
[----:B------:R-:W0:Y:S01]  /*0050*/  S2R R2, SR_TID.X ;  /* 0x0000000000027919 */ /* 0x000e220000002100 */
[----:B------:R1:W5:Y:S06]  /*0060*/  LDG.E.64 R10, desc[UR6][R8.64+0x38] ;  /* 0x00003806080a7981 */ /* 0x00036c000c1e1b00 */
[----:B------:R-:W0:Y:S02]  /*0070*/  LDC R3, c[0x0][0x360] ;  /* 0x0000d800ff037b82 */ /* 0x000e240000000800 */
[----:B0-----:R-:W-:-:S02]  /*0080*/  IMAD R6, R3, UR4, R2 ;  /* 0x0000000403067c24 */ /* 0x001fc4000f8e0202 */
[----:B------:R-:W3:Y:S02]  /*0090*/  LDG.E R3, desc[UR6][R8.64+0xc] ;  /* 0x00000c0608037981 */ /* 0x000ee4000c1e1900 */
[----:B--2---:R-:W-:-:S06]  /*00a0*/  IMAD.WIDE.U32 R4, R6, 0x4, R4 ;  /* 0x0000000406047825 */ /* 0x004fcc00078e0004 */
[----:B------:R-:W2:Y:S01]  /*00b0*/  LDG.E R4, desc[UR6][R4.64] ;  /* 0x0000000604047981 */ /* 0x000ea2000c1e1900 */
[----:B------:R-:W0:Y:S01]  /*00c0*/  S2UR UR5, SR_CgaCtaId ;  /* 0x00000000000579c3 */ /* 0x000e220000008800 */
[----:B------:R-:W-:Y:S02]  /*00d0*/  UMOV UR4, 0x400 ;  /* 0x0000040000047882 */ /* 0x000fe40000000000 */
[----:B------:R-:W-:Y:S01]  /*00e0*/  UIADD3 UR4, UPT, UPT, UR4, 0x10, URZ ;  /* 0x0000001004047890 */ /* 0x000fe2000fffe0ff */
[----:B---3--:R-:W-:-:S03]  /*00f0*/  ISETP.GE.AND P0, PT, R3, 0x1, PT ;  /* 0x000000010300780c */ /* 0x008fc60003f06270 */
[----:B0-----:R-:W-:Y:S01]  /*0100*/  ULEA UR4, UR5, UR4, 0x18 ;  /* 0x0000000405047291 */ /* 0x001fe2000f8ec0ff */
[----:B--2---:R-:W-:-:S04]  /*0110*/  IMAD.HI.U32 R7, R4, 0x3, RZ ;  /* 0x0000000304077827 */ /* 0x004fc800078e00ff */
[----:B------:R-:W-:-:S05]  /*0120*/  IMAD.IADD R0, R4, 0x1, -R7 ;  /* 0x0000000104007824 */ /* 0x000fca00078e0a07 */
[----:B------:R-:W-:Y:S01]  /*0130*/  LEA.HI R7, R0, R7, RZ, 0x1f ;  /* 0x0000000700077211 */ /* 0x000fe200078ff8ff */
[----:B------:R-:W-:-:S03]  /*0140*/  IMAD R0, R3, R2, RZ ;  /* 0x0000000203007224 */ /* 0x000fc600078e02ff */
[----:B------:R-:W-:Y:S01]  /*0150*/  SHF.R.U32.HI R7, RZ, 0x1e, R7 ;  /* 0x0000001eff077819 */ /* 0x000fe20000011607 */
[----:B------:R-:W-:-:S04]  /*0160*/  IMAD.SHL.U32 R0, R0, 0x4, RZ ;  /* 0x0000000400007824 */ /* 0x000fc800078e00ff */
[----:B------:R-:W-:Y:S02]  /*0170*/  IMAD R7, R7, -0x7fffffff, R4 ;  /* 0x8000000107077824 */ /* 0x000fe400078e0204 */
[----:B------:R-:W-:Y:S02]  /*0180*/  IMAD R4, R3, R6, RZ ;  /* 0x0000000603047224 */ /* 0x000fe400078e02ff */
[----:B------:R-:W-:Y:S01]  /*0190*/  VIADD R5, R0, UR4 ;  /* 0x0000000400057c36 */ /* 0x000fe20008000000 */
[----:B-1----:R-:W-:Y:S06]  /*01a0*/  @!P0 BRA `(.L_x_57) ;  /* 0x0000001800b48947 */ /* 0x002fec0003800000 */
[----:B------:R-:W5:Y:S01]  /*01b0*/  LDG.E.64 R8, desc[UR6][R8.64+0x20] ;  /* 0x0000200608087981 */ /* 0x000f62000c1e1b00 */
[----:B------:R-:W-:Y:S02]  /*01c0*/  ISETP.GE.U32.AND P1, PT, R3, 0x4, PT ;  /* 0x000000040300780c */ /* 0x000fe40003f26070 */
[----:B------:R-:W-:Y:S01]  /*01d0*/  VIMNMX.U32 R32, PT, PT, R7, 0x1, !PT ;  /* 0x0000000107207848 */ /* 0x000fe20007fe0000 */
[----:B------:R-:W-:Y:S01]  /*01e0*/  HFMA2 R7, -RZ, RZ, 0, 0 ;  /* 0x00000000ff077431 */ /* 0x000fe200000001ff */
[----:B------:R-:W-:-:S09]  /*01f0*/  LOP3.LUT R6, R3, 0x3, RZ, 0xc0, !PT ;  /* 0x0000000303067812 */ /* 0x000fd200078ec0ff */
[----:B------:R-:W-:Y:S05]  /*0200*/  @!P1 BRA `(.L_x_58) ;  /* 0x0000000400709947 */ /* 0x000fea0003800000 */
[----:B------:R-:W-:Y:S01]  /*0210*/  LOP3.LUT R7, R3, 0x7ffffffc, RZ, 0xc0, !PT ;  /* 0x7ffffffc03077812 */ /* 0x000fe200078ec0ff */
[----:B------:R-:W-:Y:S01]  /*0220*/  VIADD R14, R5, 0x8 ;  /* 0x00000008050e7836 */ /* 0x000fe20000000000 */
[----:B-----5:R-:W-:-:S03]  /*0230*/  IADD3 R12, P2, PT, R8, 0x8, RZ ;  /* 0x00000008080c7810 */ /* 0x020fc60007f5e0ff */
[----:B------:R-:W-:Y:S02]  /*0240*/  IMAD.MOV R15, RZ, RZ, -R7 ;  /* 0x000000ffff0f7224 */ /* 0x000fe400078e0a07 */
[----:B------:R-:W-:-:S03]  /*0250*/  IMAD.X R13, RZ, RZ, R9, P2 ;  /* 0x000000ffff0d7224 */ /* 0x000fc600010e0609 */
[----:B------:R-:W-:-:S13]  /*0260*/  ISETP.GE.AND P0, PT, R15, RZ, PT ;  /* 0x000000ff0f00720c */ /* 0x000fda0003f06270 */
[----:B------:R-:W-:Y:S05]  /*0270*/  @P0 BRA `(.L_x_59) ;  /* 0x0000000400140947 */ /* 0x000fea0003800000 */
[----:B------:R-:W-:Y:S02]  /*0280*/  IADD3 R16, PT, PT, -R15, RZ, RZ ;  /* 0x000000ff0f107210 */ /* 0x000fe40007ffe1ff */
[----:B------:R-:W-:Y:S02]  /*0290*/  PLOP3.LUT P0, PT, PT, PT, PT, 0x80, 0x8 ;  /* 0x000000000008781c */ /* 0x000fe40003f0f070 */
[----:B------:R-:W-:-:S13]  /*02a0*/  ISETP.GT.AND P2, PT, R16, 0xc, PT ;  /* 0x0000000c1000780c */ /* 0x000fda0003f44270 */
[----:B------:R-:W-:Y:S05]  /*02b0*/  @!P2 BRA `(.L_x_60) ;  /* 0x00000000009ca947 */ /* 0x000fea0003800000 */
[----:B------:R-:W-:-:S13]  /*02c0*/  PLOP3.LUT P0, PT, PT, PT, PT, 0x8, 0x80 ;  /* 0x000000000080781c */ /* 0x000fda0003f0e170 */
.L_x_61:
[----:B------:R-:W2:Y:S04]  /*02d0*/  LDG.E R17, desc[UR6][R12.64+-0x8] ;  /* 0xfffff8060c117981 */ /* 0x000ea8000c1e1900 */
[----:B------:R-:W3:Y:S04]  /*02e0*/  LDG.E R19, desc[UR6][R12.64+-0x4] ;  /* 0xfffffc060c137981 */ /* 0x000ee8000c1e1900 */
[----:B------:R-:W4:Y:S04]  /*02f0*/  LDG.E R21, desc[UR6][R12.64] ;  /* 0x000000060c157981 */ /* 0x000f28000c1e1900 */
[----:B------:R-:W5:Y:S04]  /*0300*/  LDG.E R23, desc[UR6][R12.64+0x4] ;  /* 0x000004060c177981 */ /* 0x000f68000c1e1900 */
        /* <DEDUP_REMOVED lines=11> */
[----:B------:R0:W5:Y:S01]  /*03c0*/  LDG.E R24, desc[UR6][R12.64+0x34] ;  /* 0x000034060c187981 */ /* 0x000162000c1e1900 */
[----:B------:R-:W-:-:S05]  /*03d0*/  VIADD R15, R15, 0x10 ;  /* 0x000000100f0f7836 */ /* 0x000fca0000000000 */
[----:B------:R-:W-:Y:S02]  /*03e0*/  ISETP.GE.AND P2, PT, R15, -0xc, PT ;  /* 0xfffffff40f00780c */ /* 0x000fe40003f46270 */
[----:B0-----:R-:W-:-:S05]  /*03f0*/  IADD3 R12, P3, PT, R12, 0x40, RZ ;  /* 0x000000400c0c7810 */ /* 0x001fca0007f7e0ff */
[----:B------:R-:W-:Y:S01]  /*0400*/  IMAD.X R13, RZ, RZ, R13, P3 ;  /* 0x000000ffff0d7224 */ /* 0x000fe200018e060d */
[----:B--2---:R-:W-:Y:S04]  /*0410*/  STS [R14+-0x8], R17 ;  /* 0xfffff8110e007388 */ /* 0x004fe80000000800 */
[----:B---3--:R-:W-:Y:S04]  /*0420*/  STS [R14+-0x4], R19 ;  /* 0xfffffc130e007388 */ /* 0x008fe80000000800 */
[----:B----4-:R-:W-:Y:S04]  /*0430*/  STS [R14], R21 ;  /* 0x000000150e007388 */ /* 0x010fe80000000800 */
[----:B-----5:R-:W-:Y:S04]  /*0440*/  STS [R14+0x4], R23 ;  /* 0x000004170e007388 */ /* 0x020fe80000000800 */
[----:B------:R-:W-:Y:S04]  /*0450*/  STS [R14+0x8], R25 ;  /* 0x000008190e007388 */ /* 0x000fe80000000800 */
        /* <DEDUP_REMOVED lines=10> */
[----:B------:R0:W-:Y:S02]  /*0500*/  STS [R14+0x34], R24 ;  /* 0x000034180e007388 */ /* 0x0001e40000000800 */
[----:B0-----:R-:W-:Y:S01]  /*0510*/  VIADD R14, R14, 0x40 ;  /* 0x000000400e0e7836 */ /* 0x001fe20000000000 */
[----:B------:R-:W-:Y:S06]  /*0520*/  @!P2 BRA `(.L_x_61) ;  /* 0xfffffffc0068a947 */ /* 0x000fec000383ffff */
.L_x_60:
[----:B------:R-:W-:-:S04]  /*0530*/  IADD3 R16, PT, PT, -R15, RZ, RZ ;  /* 0x000000ff0f107210 */ /* 0x000fc80007ffe1ff */
[----:B------:R-:W-:-:S13]  /*0540*/  ISETP.GT.AND P2, PT, R16, 0x4, PT ;  /* 0x000000041000780c */ /* 0x000fda0003f44270 */
[----:B------:R-:W-:Y:S05]  /*0550*/  @!P2 BRA `(.L_x_62) ;  /* 0x000000000054a947 */ /* 0x000fea0003800000 */
[----:B------:R-:W2:Y:S04]  /*0560*/  LDG.E R17, desc[UR6][R12.64+-0x8] ;  /* 0xfffff8060c117981 */ /* 0x000ea8000c1e1900 */
[----:B------:R-:W3:Y:S04]  /*0570*/  LDG.E R19, desc[UR6][R12.64+-0x4] ;  /* 0xfffffc060c137981 */ /* 0x000ee8000c1e1900 */
[----:B------:R-:W4:Y:S04]  /*0580*/  LDG.E R21, desc[UR6][R12.64] ;  /* 0x000000060c157981 */ /* 0x000f28000c1e1900 */
[----:B------:R-:W5:Y:S04]  /*0590*/  LDG.E R23, desc[UR6][R12.64+0x4] ;  /* 0x000004060c177981 */ /* 0x000f68000c1e1900 */
[----:B------:R-:W5:Y:S04]  /*05a0*/  LDG.E R25, desc[UR6][R12.64+0x8] ;  /* 0x000008060c197981 */ /* 0x000f68000c1e1900 */
[----:B------:R-:W5:Y:S04]  /*05b0*/  LDG.E R27, desc[UR6][R12.64+0xc] ;  /* 0x00000c060c1b7981 */ /* 0x000f68000c1e1900 */
[----:B------:R-:W5:Y:S04]  /*05c0*/  LDG.E R29, desc[UR6][R12.64+0x10] ;  /* 0x000010060c1d7981 */ /* 0x000f68000c1e1900 */
[----:B------:R0:W5:Y:S01]  /*05d0*/  LDG.E R31, desc[UR6][R12.64+0x14] ;  /* 0x000014060c1f7981 */ /* 0x000162000c1e1900 */
[----:B------:R-:W-:Y:S01]  /*05e0*/  PLOP3.LUT P0, PT, PT, PT, PT, 0x8, 0x80 ;  /* 0x000000000080781c */ /* 0x000fe20003f0e170 */
[----:B------:R-:W-:Y:S01]  /*05f0*/  VIADD R15, R15, 0x8 ;  /* 0x000000080f0f7836 */ /* 0x000fe20000000000 */
        /* <DEDUP_REMOVED lines=9> */
[----:B------:R0:W-:Y:S02]  /*0690*/  STS [R14+0x14], R31 ;  /* 0x0000141f0e007388 */ /* 0x0001e40000000800 */
[----:B0-----:R-:W-:-:S07]  /*06a0*/  VIADD R14, R14, 0x20 ;  /* 0x000000200e0e7836 */ /* 0x001fce0000000000 */
.L_x_62:
[----:B------:R-:W-:-:S13]  /*06b0*/  ISETP.NE.OR P0, PT, R15, RZ, P0 ;  /* 0x000000ff0f00720c */ /* 0x000fda0000705670 */
[----:B------:R-:W-:Y:S05]  /*06c0*/  @!P0 BRA `(.L_x_58) ;  /* 0x0000000000408947 */ /* 0x000fea0003800000 */
.L_x_59:
[----:B------:R-:W2:Y:S04]  /*06d0*/  LDG.E R17, desc[UR6][R12.64+-0x8] ;  /* 0xfffff8060c117981 */ /* 0x000ea8000c1e1900 */
[----:B------:R-:W3:Y:S04]  /*06e0*/  LDG.E R19, desc[UR6][R12.64+-0x4] ;  /* 0xfffffc060c137981 */ /* 0x000ee8000c1e1900 */
[----:B------:R-:W4:Y:S04]  /*06f0*/  LDG.E R21, desc[UR6][R12.64] ;  /* 0x000000060c157981 */ /* 0x000f28000c1e1900 */
[----:B------:R0:W5:Y:S01]  /*0700*/  LDG.E R23, desc[UR6][R12.64+0x4] ;  /* 0x000004060c177981 */ /* 0x000162000c1e1900 */
[----:B------:R-:W-:-:S02]  /*0710*/  IADD3 R15, PT, PT, R15, 0x4, RZ ;  /* 0x000000040f0f7810 */ /* 0x000fc40007ffe0ff */
[----:B------:R-:W-:Y:S02]  /*0720*/  IADD3 R16, P2, PT, R12, 0x10, RZ ;  /* 0x000000100c107810 */ /* 0x000fe40007f5e0ff */
[----:B------:R-:W-:-:S03]  /*0730*/  ISETP.NE.AND P0, PT, R15, RZ, PT ;  /* 0x000000ff0f00720c */ /* 0x000fc60003f05270 */
[----:B------:R-:W-:Y:S02]  /*0740*/  IMAD.X R25, RZ, RZ, R13, P2 ;  /* 0x000000ffff197224 */ /* 0x000fe400010e060d */
[----:B0-----:R-:W-:-:S03]  /*0750*/  IMAD.MOV.U32 R12, RZ, RZ, R16 ;  /* 0x000000ffff0c7224 */ /* 0x001fc600078e0010 */
[----:B------:R-:W-:Y:S01]  /*0760*/  MOV R13, R25 ;  /* 0x00000019000d7202 */ /* 0x000fe20000000f00 */
[----:B--2---:R-:W-:Y:S04]  /*0770*/  STS [R14+-0x8], R17 ;  /* 0xfffff8110e007388 */ /* 0x004fe80000000800 */
[----:B---3--:R-:W-:Y:S04]  /*0780*/  STS [R14+-0x4], R19 ;  /* 0xfffffc130e007388 */ /* 0x008fe80000000800 */
[----:B----4-:R-:W-:Y:S04]  /*0790*/  STS [R14], R21 ;  /* 0x000000150e007388 */ /* 0x010fe80000000800 */
[----:B-----5:R0:W-:Y:S02]  /*07a0*/  STS [R14+0x4], R23 ;  /* 0x000004170e007388 */ /* 0x0201e40000000800 */
[----:B0-----:R-:W-:Y:S01]  /*07b0*/  VIADD R14, R14, 0x10 ;  /* 0x000000100e0e7836 */ /* 0x001fe20000000000 */
[----:B------:R-:W-:Y:S06]  /*07c0*/  @P0 BRA `(.L_x_59) ;  /* 0xfffffffc00c00947 */ /* 0x000fec000383ffff */
.L_x_58:
[----:B------:R-:W-:-:S13]  /*07d0*/  ISETP.NE.AND P0, PT, R6, RZ, PT ;  /* 0x000000ff0600720c */ /* 0x000fda0003f05270 */
[----:B------:R-:W-:Y:S05]  /*07e0*/  @!P0 BRA `(.L_x_63) ;  /* 0x0000000000388947 */ /* 0x000fea0003800000 */
[C---:B------:R-:W-:Y:S02]  /*07f0*/  IMAD R0, R7.reuse, 0x4, R0 ;  /* 0x0000000407007824 */ /* 0x040fe400078e0200 */
[----:B-----5:R-:W-:-:S03]  /*0800*/  IMAD.WIDE.U32 R8, R7, 0x4, R8 ;  /* 0x0000000407087825 */ /* 0x020fc600078e0008 */
[----:B------:R-:W-:Y:S01]  /*0810*/  IADD3 R0, PT, PT, R0, UR4, RZ ;  /* 0x0000000400007c10 */ /* 0x000fe2000fffe0ff */
[----:B------:R-:W-:Y:S02]  /*0820*/  IMAD.MOV.U32 R13, RZ, RZ, R9 ;  /* 0x000000ffff0d7224 */ /* 0x000fe400078e0009 */
[----:B------:R-:W-:-:S07]  /*0830*/  IMAD.MOV R7, RZ, RZ, -R6 ;  /* 0x000000ffff077224 */ /* 0x000fce00078e0a06 */
.L_x_64:
[----:B------:R-:W-:-:S06]  /*0840*/  IMAD.MOV.U32 R9, RZ, RZ, R13 ;  /* 0x000000ffff097224 */ /* 0x000fcc00078e000d */
[----:B------:R0:W2:Y:S01]  /*0850*/  LDG.E R9, desc[UR6][R8.64] ;  /* 0x0000000608097981 */ /* 0x0000a2000c1e1900 */
[----:B------:R-:W-:-:S05]  /*0860*/  VIADD R7, R7, 0x1 ;  /* 0x0000000107077836 */ /* 0x000fca0000000000 */
[----:B------:R-:W-:Y:S02]  /*0870*/  ISETP.NE.AND P0, PT, R7, RZ, PT ;  /* 0x000000ff0700720c */ /* 0x000fe40003f05270 */
[----:B0-----:R-:W-:-:S05]  /*0880*/  IADD3 R8, P2, PT, R8, 0x4, RZ ;  /* 0x0000000408087810 */ /* 0x001fca0007f5e0ff */
[----:B------:R-:W-:Y:S01]  /*0890*/  IMAD.X R13, RZ, RZ, R13, P2 ;  /* 0x000000ffff0d7224 */ /* 0x000fe200010e060d */
[----:B--2---:R0:W-:Y:S02]  /*08a0*/  STS [R0], R9 ;  /* 0x0000000900007388 */ /* 0x0041e40000000800 */
[----:B0-----:R-:W-:-:S03]  /*08b0*/  IADD3 R0, PT, PT, R0, 0x4, RZ ;  /* 0x0000000400007810 */ /* 0x001fc60007ffe0ff */
[----:B------:R-:W-:Y:S05]  /*08c0*/  @P0 BRA `(.L_x_64) ;  /* 0xfffffffc00dc0947 */ /* 0x000fea000383ffff */
.L_x_63:
[----:B------:R-:W-:Y:S01]  /*08d0*/  UMOV UR5, 0xff800000 ;  /* 0xff80000000057882 */ /* 0x000fe20000000000 */
[----:B-----5:R-:W-:Y:S02]  /*08e0*/  IMAD.MOV.U32 R8, RZ, RZ, R3 ;  /* 0x000000ffff087224 */ /* 0x020fe400078e0003 */
[----:B------:R-:W-:Y:S01]  /*08f0*/  IMAD.MOV.U32 R7, RZ, RZ, 0x41dfffff ;  /* 0x41dfffffff077424 */ /* 0x000fe200078e00ff */
[----:B------:R-:W-:Y:S06]  /*0900*/  @!P1 BRA `(.L_x_65) ;  /* 0x0000000800c89947 */ /* 0x000fec0003800000 */
[----:B------:R-:W-:Y:S01]  /*0910*/  LEA R0, R2, 0x4, 0x2 ;  /* 0x0000000402007811 */ /* 0x000fe200078e10ff */
[----:B------:R-:W-:Y:S01]  /*0920*/  IMAD.MOV.U32 R8, RZ, RZ, R3 ;  /* 0x000000ffff087224 */ /* 0x000fe200078e0003 */
[----:B------:R-:W-:-:S03]  /*0930*/  LOP3.LUT R9, R3, 0x7ffffffc, RZ, 0xc0, !PT ;  /* 0x7ffffffc03097812 */ /* 0x000fc600078ec0ff */
[----:B------:R-:W-:Y:S01]  /*0940*/  IMAD R0, R3, R0, UR4 ;  /* 0x0000000403007e24 */ /* 0x000fe2000f8e0200 */
[----:B------:R-:W-:-:S03]  /*0950*/  IADD3 R9, PT, PT, -R9, RZ, RZ ;  /* 0x000000ff09097210 */ /* 0x000fc60007ffe1ff */
[----:B------:R-:W-:-:S07]  /*0960*/  VIADD R26, R0, 0xfffffff8 ;  /* 0xfffffff8001a7836 */ /* 0x000fce0000000000 */
.L_x_74:
[C---:B------:R-:W-:Y:S01]  /*0970*/  IMAD.HI.U32 R13, R32.reuse, 0x69c16bd, RZ ;  /* 0x069c16bd200d7827 */ /* 0x040fe200078e00ff */
[----:B------:R-:W0:Y:S01]  /*0980*/  MUFU.RCP64H R15, 2.14748262400000000000e+09 ;  /* 0x41dfffff000f7908 */ /* 0x000e220000001800 */
[----:B------:R-:W-:Y:S02]  /*0990*/  BSSY.RECONVERGENT B0, `(.L_x_66) ;  /* 0x000001f000007945 */ /* 0x000fe40003800200 */
[----:B------:R-:W-:Y:S02]  /*09a0*/  IMAD.IADD R0, R32, 0x1, -R13 ;  /* 0x0000000120007824 */ /* 0x000fe400078e0a0d */
[----:B------:R-:W-:Y:S02]  /*09b0*/  IMAD.MOV.U32 R12, RZ, RZ, -0x800000 ;  /* 0xff800000ff0c7424 */ /* 0x000fe400078e00ff */
[----:B------:R-:W-:Y:S01]  /*09c0*/  IMAD.MOV.U32 R14, RZ, RZ, 0x1 ;  /* 0x00000001ff0e7424 */ /* 0x000fe200078e00ff */
[----:B------:R-:W-:Y:S02]  /*09d0*/  LEA.HI R0, R0, R13, RZ, 0x1f ;  /* 0x0000000d00007211 */ /* 0x000fe400078ff8ff */
[----:B------:R-:W-:-:S02]  /*09e0*/  MOV R13, 0x41dfffff ;  /* 0x41dfffff000d7802 */ /* 0x000fc40000000f00 */
[----:B------:R-:W-:-:S05]  /*09f0*/  SHF.R.U32.HI R17, RZ, 0x10, R0 ;  /* 0x00000010ff117819 */ /* 0x000fca0000011600 */
        /* <DEDUP_REMOVED lines=8> */
[----:B------:R-:W-:-:S04]  /*0a80*/  @P0 IMAD.MOV R21, RZ, RZ, -R19 ;  /* 0x000000ffff150224 */ /* 0x000fc800078e0a13 */
[----:B------:R-:W-:Y:S01]  /*0a90*/  IMAD.IADD R24, R32, 0x1, R21 ;  /* 0x0000000120187824 */ /* 0x000fe200078e0215 */
[----:B------:R-:W-:Y:S01]  /*0aa0*/  DFMA R18, R14, -R12, 1 ;  /* 0x3ff000000e12742b */ /* 0x000fe2000000080c */
[----:B------:R-:W-:Y:S03]  /*0ab0*/  I2F.F64.U32 R32, R8 ;  /* 0x0000000800207312 */ /* 0x000fe60000201800 */
[----:B------:R-:W-:-:S04]  /*0ac0*/  IADD3 R16, PT, PT, R24, -0x1, RZ ;  /* 0xffffffff18107810 */ /* 0x000fc80007ffe0ff */
[----:B------:R-:W-:Y:S02]  /*0ad0*/  DFMA R18, R14, R18, R14 ;  /* 0x000000120e12722b */ /* 0x000fe4000000000e */
[----:B------:R-:W0:Y:S06]  /*0ae0*/  I2F.F64.U32 R16, R16 ;  /* 0x0000001000107312 */ /* 0x000e2c0000201800 */
        /* <DEDUP_REMOVED lines=8> */
[----:B------:R-:W-:Y:S05]  /*0b70*/  CALL.REL.NOINC `($__internal_2_$__cuda_sm20_div_rn_f64_full) ;  /* 0x0000001800847944 */ /* 0x000fea0003c00000 */
.L_x_67:
[----:B------:R-:W-:Y:S05]  /*0b80*/  BSYNC.RECONVERGENT B0 ;  /* 0x0000000000007941 */ /* 0x000fea0003800200 */
.L_x_66:
[C---:B------:R-:W-:Y:S01]  /*0b90*/  IMAD.HI.U32 R13, R24.reuse, 0x69c16bd, RZ ;  /* 0x069c16bd180d7827 */ /* 0x040fe200078e00ff */
[----:B------:R-:W0:Y:S01]  /*0ba0*/  MUFU.RCP64H R15, 2.14748262400000000000e+09 ;  /* 0x41dfffff000f7908 */ /* 0x000e220000001800 */
[----:B------:R-:W-:Y:S01]  /*0bb0*/  MOV R14, 0x1 ;  /* 0x00000001000e7802 */ /* 0x000fe20000000f00 */
[----:B------:R-:W-:Y:S01]  /*0bc0*/  DFMA R22, R32, R22, RZ ;  /* 0x000000162016722b */ /* 0x000fe200000000ff */
[----:B------:R-:W-:Y:S01]  /*0bd0*/  IMAD.IADD R0, R24, 0x1, -R13 ;  /* 0x0000000118007824 */ /* 0x000fe200078e0a0d */
[----:B------:R-:W-:Y:S01]  /*0be0*/  BSSY.RECONVERGENT B0, `(.L_x_68) ;  /* 0x0000024000007945 */ /* 0x000fe20003800200 */
[----:B------:R-:W-:-:S03]  /*0bf0*/  IMAD.MOV.U32 R12, RZ, RZ, -0x800000 ;  /* 0xff800000ff0c7424 */ /* 0x000fc600078e00ff */
[----:B------:R-:W-:Y:S01]  /*0c00*/  LEA.HI R0, R0, R13, RZ, 0x1f ;  /* 0x0000000d00007211 */ /* 0x000fe200078ff8ff */
[----:B------:R-:W-:-:S03]  /*0c10*/  IMAD.MOV.U32 R13, RZ, RZ, 0x41dfffff ;  /* 0x41dfffffff0d7424 */ /* 0x000fc600078e00ff */
[----:B------:R-:W-:Y:S02]  /*0c20*/  SHF.R.U32.HI R17, RZ, 0x10, R0 ;  /* 0x00000010ff117819 */ /* 0x000fe40000011600 */
[----:B------:R-:W1:Y:S03]  /*0c30*/  F2I.F64.TRUNC R0, R22 ;  /* 0x0000001600007311 */ /* 0x000e66000030d100 */
[C---:B------:R-:W-:Y:S02]  /*0c40*/  IMAD R24, R17.reuse, -0x1f31d, R24 ;  /* 0xfffe0ce311187824 */ /* 0x040fe400078e0218 */
[----:B------:R-:W-:Y:S01]  /*0c50*/  IMAD R19, R17, 0xb14, RZ ;  /* 0x00000b1411137824 */ /* 0x000fe200078e02ff */
[----:B0-----:R-:W-:Y:S01]  /*0c60*/  DFMA R16, R14, -R12, 1 ;  /* 0x3ff000000e10742b */ /* 0x001fe2000000080c */
[----:B------:R-:W-:-:S03]  /*0c70*/  IMAD R24, R24, 0x41a7, RZ ;  /* 0x000041a718187824 */ /* 0x000fc600078e02ff */
[----:B------:R-:W-:Y:S02]  /*0c80*/  LOP3.LUT R21, R19, 0x7fffffff, RZ, 0x3c, !PT ;  /* 0x7fffffff13157812 */ /* 0x000fe400078e3cff */
[----:B------:R-:W-:Y:S02]  /*0c90*/  ISETP.GE.U32.AND P0, PT, R24, R19, PT ;  /* 0x000000131800720c */ /* 0x000fe40003f06070 */
[----:B------:R-:W-:Y:S01]  /*0ca0*/  DFMA R16, R16, R16, R16 ;  /* 0x000000101010722b */ /* 0x000fe20000000010 */
[----:B-1----:R-:W-:-:S07]  /*0cb0*/  IMAD R0, R0, 0x4, R5 ;  /* 0x0000000400007824 */ /* 0x002fce00078e0205 */
[----:B------:R-:W-:-:S03]  /*0cc0*/  DFMA R14, R14, R16, R14 ;  /* 0x000000100e0e722b */ /* 0x000fc6000000000e */
[----:B------:R-:W-:Y:S02]  /*0cd0*/  @P0 IMAD.MOV R21, RZ, RZ, -R19 ;  /* 0x000000ffff150224 */ /* 0x000fe400078e0a13 */
[----:B------:R-:W-:Y:S02]  /*0ce0*/  LDS R19, [R0] ;  /* 0x0000000000137984 */ /* 0x000fe40000000800 */
[----:B------:R-:W-:Y:S01]  /*0cf0*/  IMAD.IADD R32, R24, 0x1, R21 ;  /* 0x0000000118207824 */ /* 0x000fe200078e0215 */
[----:B------:R-:W-:Y:S01]  /*0d00*/  DFMA R22, R14, -R12, 1 ;  /* 0x3ff000000e16742b */ /* 0x000fe2000000080c */
[----:B------:R-:W0:Y:S01]  /*0d10*/  LDS R21, [R26+0x4] ;  /* 0x000004001a157984 */ /* 0x000e220000000800 */
[----:B------:R-:W-:Y:S02]  /*0d20*/  VIADD R24, R8, 0xffffffff ;  /* 0xffffffff08187836 */ /* 0x000fe40000000000 */
[----:B------:R-:W-:-:S04]  /*0d30*/  IADD3 R16, PT, PT, R32, -0x1, RZ ;  /* 0xffffffff20107810 */ /* 0x000fc80007ffe0ff */
[----:B------:R-:W-:Y:S01]  /*0d40*/  DFMA R22, R14, R22, R14 ;  /* 0x000000160e16722b */ /* 0x000fe2000000000e */
[----:B------:R-:W-:Y:S08]  /*0d50*/  I2F.F64.U32 R24, R24 ;  /* 0x0000001800187312 */ /* 0x000ff00000201800 */
[----:B------:R-:W1:Y:S02]  /*0d60*/  I2F.F64.U32 R16, R16 ;  /* 0x0000001000107312 */ /* 0x000e640000201800 */
[----:B-1----:R-:W-:Y:S01]  /*0d70*/  DMUL R14, R22, R16 ;  /* 0x00000010160e7228 */ /* 0x002fe20000000000 */
[----:B------:R-:W-:-:S07]  /*0d80*/  FSETP.GEU.AND P1, PT, |R17|, 6.5827683646048100446e-37, PT ;  /* 0x036000001100780b */ /* 0x000fce0003f2e200 */
[----:B------:R-:W-:Y:S01]  /*0d90*/  DFMA R12, R14, -R12, R16 ;  /* 0x8000000c0e0c722b */ /* 0x000fe20000000010 */
[----:B0-----:R0:W-:Y:S04]  /*0da0*/  STS [R0], R21 ;  /* 0x0000001500007388 */ /* 0x0011e80000000800 */
[----:B------:R0:W-:Y:S03]  /*0db0*/  STS [R26+0x4], R19 ;  /* 0x000004131a007388 */ /* 0x0001e60000000800 */
[----:B------:R-:W-:-:S10]  /*0dc0*/  DFMA R22, R22, R12, R14 ;  /* 0x0000000c1616722b */ /* 0x000fd4000000000e */
[----:B------:R-:W-:-:S05]  /*0dd0*/  FFMA R12, RZ, 27.999998092651367188, R23 ;  /* 0x41dfffffff0c7823 */ /* 0x000fca0000000017 */
[----:B------:R-:W-:-:S13]  /*0de0*/  FSETP.GT.AND P0, PT, |R12|, 1.469367938527859385e-39, PT ;  /* 0x001000000c00780b */ /* 0x000fda0003f04200 */
[----:B0-----:R-:W-:Y:S05]  /*0df0*/  @P0 BRA P1, `(.L_x_69) ;  /* 0x0000000000080947 */ /* 0x001fea0000800000 */
[----:B------:R-:W-:-:S07]  /*0e00*/  MOV R0, 0xe20 ;  /* 0x00000e2000007802 */ /* 0x000fce0000000f00 */
[----:B------:R-:W-:Y:S05]  /*0e10*/  CALL.REL.NOINC `($__internal_2_$__cuda_sm20_div_rn_f64_full) ;  /* 0x0000001400dc7944 */ /* 0x000fea0003c00000 */
.L_x_69:
[----:B------:R-:W-:Y:S05]  /*0e20*/  BSYNC.RECONVERGENT B0 ;  /* 0x0000000000007941 */ /* 0x000fea0003800200 */
.L_x_68:
[C---:B------:R-:W-:Y:S01]  /*0e30*/  IMAD.HI.U32 R13, R32.reuse, 0x69c16bd, RZ ;  /* 0x069c16bd200d7827 */ /* 0x040fe200078e00ff */
[----:B------:R-:W0:Y:S01]  /*0e40*/  MUFU.RCP64H R15, 2.14748262400000000000e+09 ;  /* 0x41dfffff000f7908 */ /* 0x000e220000001800 */
[----:B------:R-:W-:Y:S01]  /*0e50*/  MOV R12, 0xff800000 ;  /* 0xff800000000c7802 */ /* 0x000fe20000000f00 */
[----:B------:R-:W-:Y:S01]  /*0e60*/  DFMA R24, R24, R22, RZ ;  /* 0x000000161818722b */ /* 0x000fe200000000ff */
[----:B------:R-:W-:Y:S01]  /*0e70*/  IMAD.IADD R0, R32, 0x1, -R13 ;  /* 0x0000000120007824 */ /* 0x000fe200078e0a0d */
[----:B------:R-:W-:Y:S01]  /*0e80*/  BSSY.RECONVERGENT B0, `(.L_x_70) ;  /* 0x0000024000007945 */ /* 0x000fe20003800200 */
[----:B------:R-:W-:-:S03]  /*0e90*/  IMAD.MOV.U32 R14, RZ, RZ, 0x1 ;  /* 0x00000001ff0e7424 */ /* 0x000fc600078e00ff */
[----:B------:R-:W-:Y:S01]  /*0ea0*/  LEA.HI R0, R0, R13, RZ, 0x1f ;  /* 0x0000000d00007211 */ /* 0x000fe200078ff8ff */
[----:B------:R-:W-:-:S03]  /*0eb0*/  IMAD.MOV.U32 R13, RZ, RZ, 0x41dfffff ;  /* 0x41dfffffff0d7424 */ /* 0x000fc600078e00ff */
[----:B------:R-:W-:Y:S02]  /*0ec0*/  SHF.R.U32.HI R17, RZ, 0x10, R0 ;  /* 0x00000010ff117819 */ /* 0x000fe40000011600 */
[----:B------:R1:W2:Y:S03]  /*0ed0*/  F2I.F64.TRUNC R0, R24 ;  /* 0x0000001800007311 */ /* 0x0002a6000030d100 */
[C---:B------:R-:W-:Y:S02]  /*0ee0*/  IMAD R32, R17.reuse, -0x1f31d, R32 ;  /* 0xfffe0ce311207824 */ /* 0x040fe400078e0220 */
[----:B------:R-:W-:Y:S01]  /*0ef0*/  IMAD R19, R17, 0xb14, RZ ;  /* 0x00000b1411137824 */ /* 0x000fe200078e02ff */
[----:B0-----:R-:W-:Y:S01]  /*0f00*/  DFMA R16, R14, -R12, 1 ;  /* 0x3ff000000e10742b */ /* 0x001fe2000000080c */
[----:B------:R-:W-:-:S03]  /*0f10*/  IMAD R32, R32, 0x41a7, RZ ;  /* 0x000041a720207824 */ /* 0x000fc600078e02ff */
[----:B------:R-:W-:Y:S01]  /*0f20*/  LOP3.LUT R21, R19, 0x7fffffff, RZ, 0x3c, !PT ;  /* 0x7fffffff13157812 */ /* 0x000fe200078e3cff */
[----:B-1----:R-:W-:Y:S01]  /*0f30*/  VIADD R24, R8, 0xfffffffe ;  /* 0xfffffffe08187836 */ /* 0x002fe20000000000 */
[----:B------:R-:W-:Y:S02]  /*0f40*/  ISETP.GE.U32.AND P0, PT, R32, R19, PT ;  /* 0x000000132000720c */ /* 0x000fe40003f06070 */
[----:B------:R-:W-:Y:S01]  /*0f50*/  DFMA R16, R16, R16, R16 ;  /* 0x000000101010722b */ /* 0x000fe20000000010 */
[----:B--2---:R-:W-:Y:S02]  /*0f60*/  IMAD R0, R0, 0x4, R5 ;  /* 0x0000000400007824 */ /* 0x004fe400078e0205 */
[----:B------:R-:W-:Y:S05]  /*0f70*/  I2F.F64.U32 R24, R24 ;  /* 0x0000001800187312 */ /* 0x000fea0000201800 */
[----:B------:R-:W-:-:S03]  /*0f80*/  DFMA R14, R14, R16, R14 ;  /* 0x000000100e0e722b */ /* 0x000fc6000000000e */
[----:B------:R-:W-:Y:S02]  /*0f90*/  @P0 IADD3 R21, PT, PT, -R19, RZ, RZ ;  /* 0x000000ff13150210 */ /* 0x000fe40007ffe1ff */
[----:B------:R-:W-:Y:S03]  /*0fa0*/  LDS R19, [R0] ;  /* 0x0000000000137984 */ /* 0x000fe60000000800 */
[----:B------:R-:W-:Y:S01]  /*0fb0*/  IMAD.IADD R32, R32, 0x1, R21 ;  /* 0x0000000120207824 */ /* 0x000fe200078e0215 */
[----:B------:R-:W-:Y:S01]  /*0fc0*/  DFMA R22, R14, -R12, 1 ;  /* 0x3ff000000e16742b */ /* 0x000fe2000000080c */
[----:B------:R-:W0:Y:S03]  /*0fd0*/  LDS R21, [R26] ;  /* 0x000000001a157984 */ /* 0x000e260000000800 */
[----:B------:R-:W-:-:S04]  /*0fe0*/  IADD3 R16, PT, PT, R32, -0x1, RZ ;  /* 0xffffffff20107810 */ /* 0x000fc80007ffe0ff */
[----:B------:R-:W-:Y:S02]  /*0ff0*/  DFMA R22, R14, R22, R14 ;  /* 0x000000160e16722b */ /* 0x000fe4000000000e */
[----:B------:R-:W1:Y:S06]  /*1000*/  I2F.F64.U32 R16, R16 ;  /* 0x0000001000107312 */ /* 0x000e6c0000201800 */
[----:B-1----:R-:W-:Y:S01]  /*1010*/  DMUL R14, R22, R16 ;  /* 0x00000010160e7228 */ /* 0x002fe20000000000 */
[----:B------:R-:W-:-:S07]  /*1020*/  FSETP.GEU.AND P1, PT, |R17|, 6.5827683646048100446e-37, PT ;  /* 0x036000001100780b */ /* 0x000fce0003f2e200 */
[----:B------:R-:W-:-:S08]  /*1030*/  DFMA R12, R14, -R12, R16 ;  /* 0x8000000c0e0c722b */ /* 0x000fd00000000010 */
[----:B------:R-:W-:Y:S01]  /*1040*/  DFMA R22, R22, R12, R14 ;  /* 0x0000000c1616722b */ /* 0x000fe2000000000e */
[----:B0-----:R0:W-:Y:S04]  /*1050*/  STS [R0], R21 ;  /* 0x0000001500007388 */ /* 0x0011e80000000800 */
[----:B------:R0:W-:Y:S05]  /*1060*/  STS [R26], R19 ;  /* 0x000000131a007388 */ /* 0x0001ea0000000800 */
[----:B------:R-:W-:-:S05]  /*1070*/  FFMA R12, RZ, 27.999998092651367188, R23 ;  /* 0x41dfffffff0c7823 */ /* 0x000fca0000000017 */
[----:B------:R-:W-:-:S13]  /*1080*/  FSETP.GT.AND P0, PT, |R12|, 1.469367938527859385e-39, PT ;  /* 0x001000000c00780b */ /* 0x000fda0003f04200 */
[----:B0-----:R-:W-:Y:S05]  /*1090*/  @P0 BRA P1, `(.L_x_71) ;  /* 0x0000000000080947 */ /* 0x001fea0000800000 */
[----:B------:R-:W-:-:S07]  /*10a0*/  MOV R0, 0x10c0 ;  /* 0x000010c000007802 */ /* 0x000fce0000000f00 */
[----:B------:R-:W-:Y:S05]  /*10b0*/  CALL.REL.NOINC `($__internal_2_$__cuda_sm20_div_rn_f64_full) ;  /* 0x0000001400347944 */ /* 0x000fea0003c00000 */
.L_x_71:
[----:B------:R-:W-:Y:S05]  /*10c0*/  BSYNC.RECONVERGENT B0 ;  /* 0x0000000000007941 */ /* 0x000fea0003800200 */
.L_x_70:
        /* <DEDUP_REMOVED lines=17> */
[----:B------:R-:W-:Y:S01]  /*11e0*/  ISETP.GE.U32.AND P0, PT, R32, R19, PT ;  /* 0x000000132000720c */ /* 0x000fe20003f06070 */
[----:B------:R-:W-:Y:S01]  /*11f0*/  VIADD R8, R8, 0xfffffffc ;  /* 0xfffffffc08087836 */ /* 0x000fe20000000000 */
        /* <DEDUP_REMOVED lines=8> */
[----:B------:R-:W0:Y:S03]  /*1280*/  LDS R21, [R26+-0x4] ;  /* 0xfffffc001a157984 */ /* 0x000e260000000800 */
        /* <DEDUP_REMOVED lines=8> */
[----:B------:R0:W-:Y:S05]  /*1310*/  STS [R26+-0x4], R19 ;  /* 0xfffffc131a007388 */ /* 0x0001ea0000000800 */
[----:B------:R-:W-:-:S05]  /*1320*/  FFMA R12, RZ, 27.999998092651367188, R23 ;  /* 0x41dfffffff0c7823 */ /* 0x000fca0000000017 */
[----:B------:R-:W-:-:S13]  /*1330*/  FSETP.GT.AND P0, PT, |R12|, 1.469367938527859385e-39, PT ;  /* 0x001000000c00780b */ /* 0x000fda0003f04200 */
[----:B0-----:R-:W-:Y:S05]  /*1340*/  @P0 BRA P1, `(.L_x_73) ;  /* 0x0000000000080947 */ /* 0x001fea0000800000 */
[----:B------:R-:W-:-:S07]  /*1350*/  MOV R0, 0x1370 ;  /* 0x0000137000007802 */ /* 0x000fce0000000f00 */
[----:B------:R-:W-:Y:S05]  /*1360*/  CALL.REL.NOINC `($__internal_2_$__cuda_sm20_div_rn_f64_full) ;  /* 0x0000001000887944 */ /* 0x000fea0003c00000 */
.L_x_73:
[----:B------:R-:W-:Y:S05]  /*1370*/  BSYNC.RECONVERGENT B0 ;  /* 0x0000000000007941 */ /* 0x000fea0003800200 */
.L_x_72:
[----:B------:R-:W-:Y:S01]  /*1380*/  DFMA R24, R24, R22, RZ ;  /* 0x000000161818722b */ /* 0x000fe200000000ff */
[----:B------:R-:W0:Y:S01]  /*1390*/  LDS R15, [R26+-0x8] ;  /* 0xfffff8001a0f7984 */ /* 0x000e220000000800 */
[----:B------:R-:W-:-:S05]  /*13a0*/  VIADD R9, R9, 0x4 ;  /* 0x0000000409097836 */ /* 0x000fca0000000000 */
[----:B------:R-:W-:-:S03]  /*13b0*/  ISETP.NE.AND P0, PT, R9, RZ, PT ;  /* 0x000000ff0900720c */ /* 0x000fc60003f05270 */
[----:B------:R-:W1:Y:S02]  /*13c0*/  F2I.F64.TRUNC R24, R24 ;  /* 0x0000001800187311 */ /* 0x000e64000030d100 */
[----:B-1----:R-:W-:-:S05]  /*13d0*/  LEA R0, R24, R5, 0x2 ;  /* 0x0000000518007211 */ /* 0x002fca00078e10ff */
[----:B------:R-:W1:Y:S04]  /*13e0*/  LDS R13, [R0] ;  /* 0x00000000000d7984 */ /* 0x000e680000000800 */
[----:B0-----:R-:W-:Y:S04]  /*13f0*/  STS [R0], R15 ;  /* 0x0000000f00007388 */ /* 0x001fe80000000800 */
[----:B-1----:R0:W-:Y:S02]  /*1400*/  STS [R26+-0x8], R13 ;  /* 0xfffff80d1a007388 */ /* 0x0021e40000000800 */
[----:B0-----:R-:W-:Y:S01]  /*1410*/  VIADD R26, R26, 0xfffffff0 ;  /* 0xfffffff01a1a7836 */ /* 0x001fe20000000000 */
[----:B------:R-:W-:Y:S06]  /*1420*/  @P0 BRA `(.L_x_74) ;  /* 0xfffffff400500947 */ /* 0x000fec000383ffff */
.L_x_65:
[----:B------:R-:W-:-:S13]  /*1430*/  ISETP.NE.AND P0, PT, R6, RZ, PT ;  /* 0x000000ff0600720c */ /* 0x000fda0003f05270 */
[----:B------:R-:W-:Y:S05]  /*1440*/  @!P0 BRA `(.L_x_57) ;  /* 0x00000008000c8947 */ /* 0x000fea0003800000 */
[----:B------:R-:W-:-:S13]  /*1450*/  ISETP.NE.AND P0, PT, R6, 0x1, PT ;  /* 0x000000010600780c */ /* 0x000fda0003f05270 */
[----:B------:R-:W-:Y:S05]  /*1460*/  @!P0 BRA `(.L_x_75) ;  /* 0x0000000400548947 */ /* 0x000fea0003800000 */
[C---:B------:R-:W-:Y:S01]  /*1470*/  IMAD.HI.U32 R9, R32.reuse, 0x69c16bd, RZ ;  /* 0x069c16bd20097827 */ /* 0x040fe200078e00ff */
[----:B------:R-:W0:Y:S01]  /*1480*/  MUFU.RCP64H R15, 2.14748262400000000000e+09 ;  /* 0x41dfffff000f7908 */ /* 0x000e220000001800 */
[----:B------:R-:W-:Y:S01]  /*1490*/  MOV R14, 0x1 ;  /* 0x00000001000e7802 */ /* 0x000fe20000000f00 */
[----:B------:R-:W-:Y:S01]  /*14a0*/  BSSY.RECONVERGENT B0, `(.L_x_76) ;  /* 0x000001f000007945 */ /* 0x000fe20003800200 */
[----:B------:R-:W-:Y:S01]  /*14b0*/  IMAD.MOV.U32 R12, RZ, RZ, -0x800000 ;  /* 0xff800000ff0c7424 */ /* 0x000fe200078e00ff */
[-C--:B------:R-:W-:Y:S01]  /*14c0*/  IADD3 R0, PT, PT, R32, -R9.reuse, RZ ;  /* 0x8000000920007210 */ /* 0x080fe20007ffe0ff */
[----:B------:R-:W-:Y:S02]  /*14d0*/  IMAD.MOV.U32 R13, RZ, RZ, 0x41dfffff ;  /* 0x41dfffffff0d7424 */ /* 0x000fe400078e00ff */
[----:B------:R-:W-:Y:S01]  /*14e0*/  VIADD R6, R8, 0xffffffff ;  /* 0xffffffff08067836 */ /* 0x000fe20000000000 */
[----:B------:R-:W-:Y:S01]  /*14f0*/  LEA.HI R0, R0, R9, RZ, 0x1f ;  /* 0x0000000900007211 */ /* 0x000fe200078ff8ff */
[----:B------:R-:W-:Y:S03]  /*1500*/  I2F.F64.U32 R24, R8 ;  /* 0x0000000800187312 */ /* 0x000fe60000201800 */
[----:B------:R-:W-:-:S05]  /*1510*/  SHF.R.U32.HI R9, RZ, 0x10, R0 ;  /* 0x00000010ff097819 */ /* 0x000fca0000011600 */
[C---:B------:R-:W-:Y:S01]  /*1520*/  IMAD R32, R9.reuse, -0x1f31d, R32 ;  /* 0xfffe0ce309207824 */ /* 0x040fe200078e0220 */
[----:B0-----:R-:W-:Y:S01]  /*1530*/  DFMA R16, R14, -R12, 1 ;  /* 0x3ff000000e10742b */ /* 0x001fe2000000080c */
[----:B------:R-:W-:Y:S02]  /*1540*/  IMAD R9, R9, 0xb14, RZ ;  /* 0x00000b1409097824 */ /* 0x000fe400078e02ff */
[----:B------:R-:W-:-:S03]  /*1550*/  IMAD R32, R32, 0x41a7, RZ ;  /* 0x000041a720207824 */ /* 0x000fc600078e02ff */
[----:B------:R-:W-:Y:S02]  /*1560*/  LOP3.LUT R19, R9, 0x7fffffff, RZ, 0x3c, !PT ;  /* 0x7fffffff09137812 */ /* 0x000fe400078e3cff */
[----:B------:R-:W-:Y:S01]  /*1570*/  ISETP.GE.U32.AND P0, PT, R32, R9, PT ;  /* 0x000000092000720c */ /* 0x000fe20003f06070 */
[----:B------:R-:W-:-:S08]  /*1580*/  DFMA R16, R16, R16, R16 ;  /* 0x000000101010722b */ /* 0x000fd00000000010 */
[----:B------:R-:W-:-:S04]  /*1590*/  DFMA R14, R14, R16, R14 ;  /* 0x000000100e0e722b */ /* 0x000fc8000000000e */
[----:B------:R-:W-:-:S04]  /*15a0*/  @P0 IMAD.MOV R19, RZ, RZ, -R9 ;  /* 0x000000ffff130224 */ /* 0x000fc800078e0a09 */
[----:B------:R-:W-:Y:S01]  /*15b0*/  IMAD.IADD R9, R32, 0x1, R19 ;  /* 0x0000000120097824 */ /* 0x000fe200078e0213 */
[----:B------:R-:W-:-:S04]  /*15c0*/  DFMA R18, R14, -R12, 1 ;  /* 0x3ff000000e12742b */ /* 0x000fc8000000080c */
        /* <DEDUP_REMOVED lines=12> */
.L_x_77:
[----:B------:R-:W-:Y:S05]  /*1690*/  BSYNC.RECONVERGENT B0 ;  /* 0x0000000000007941 */ /* 0x000fea0003800200 */
.L_x_76:
[C---:B------:R-:W-:Y:S01]  /*16a0*/  IMAD.HI.U32 R0, R9.reuse, 0x69c16bd, RZ ;  /* 0x069c16bd09007827 */ /* 0x040fe200078e00ff */
[----:B------:R-:W0:Y:S01]  /*16b0*/  MUFU.RCP64H R15, 2.14748262400000000000e+09 ;  /* 0x41dfffff000f7908 */ /* 0x000e220000001800 */
[----:B------:R-:W-:Y:S01]  /*16c0*/  MOV R12, 0xff800000 ;  /* 0xff800000000c7802 */ /* 0x000fe20000000f00 */
[----:B------:R-:W-:Y:S01]  /*16d0*/  DFMA R24, R24, R22, RZ ;  /* 0x000000161818722b */ /* 0x000fe200000000ff */
[----:B------:R-:W-:Y:S01]  /*16e0*/  IMAD.IADD R13, R9, 0x1, -R0 ;  /* 0x00000001090d7824 */ /* 0x000fe200078e0a00 */
[----:B------:R-:W-:Y:S01]  /*16f0*/  BSSY.RECONVERGENT B0, `(.L_x_78) ;  /* 0x0000025000007945 */ /* 0x000fe20003800200 */
[----:B------:R-:W-:-:S03]  /*1700*/  IMAD.MOV.U32 R14, RZ, RZ, 0x1 ;  /* 0x00000001ff0e7424 */ /* 0x000fc600078e00ff */
[----:B------:R-:W-:-:S04]  /*1710*/  LEA.HI R13, R13, R0, RZ, 0x1f ;  /* 0x000000000d0d7211 */ /* 0x000fc800078ff8ff */
[----:B------:R-:W-:Y:S01]  /*1720*/  SHF.R.U32.HI R0, RZ, 0x10, R13 ;  /* 0x00000010ff007819 */ /* 0x000fe2000001160d */
[----:B------:R-:W-:Y:S01]  /*1730*/  IMAD.MOV.U32 R13, RZ, RZ, 0x41dfffff ;  /* 0x41dfffffff0d7424 */ /* 0x000fe200078e00ff */
[----:B------:R-:W1:Y:S03]  /*1740*/  F2I.F64.TRUNC R24, R24 ;  /* 0x0000001800187311 */ /* 0x000e66000030d100 */
[C---:B------:R-:W-:Y:S02]  /*1750*/  IMAD R9, R0.reuse, -0x1f31d, R9 ;  /* 0xfffe0ce300097824 */ /* 0x040fe400078e0209 */
[----:B------:R-:W-:Y:S01]  /*1760*/  IMAD R19, R0, 0xb14, RZ ;  /* 0x00000b1400137824 */ /* 0x000fe200078e02ff */
[----:B0-----:R-:W-:Y:S01]  /*1770*/  DFMA R16, R14, -R12, 1 ;  /* 0x3ff000000e10742b */ /* 0x001fe2000000080c */
[----:B------:R-:W-:Y:S02]  /*1780*/  IMAD R32, R9, 0x41a7, RZ ;  /* 0x000041a709207824 */ /* 0x000fe400078e02ff */
[C---:B------:R-:W-:Y:S01]  /*1790*/  IMAD R9, R8.reuse, 0x4, R5 ;  /* 0x0000000408097824 */ /* 0x040fe200078e0205 */
[----:B------:R-:W-:Y:S01]  /*17a0*/  LOP3.LUT R21, R19, 0x7fffffff, RZ, 0x3c, !PT ;  /* 0x7fffffff13157812 */ /* 0x000fe200078e3cff */
[----:B------:R-:W-:Y:S01]  /*17b0*/  VIADD R8, R8, 0xfffffffe ;  /* 0xfffffffe08087836 */ /* 0x000fe20000000000 */
[----:B------:R-:W-:-:S02]  /*17c0*/  ISETP.GE.U32.AND P0, PT, R32, R19, PT ;  /* 0x000000132000720c */ /* 0x000fc40003f06070 */
[----:B------:R-:W-:Y:S01]  /*17d0*/  DFMA R16, R16, R16, R16 ;  /* 0x000000101010722b */ /* 0x000fe20000000010 */
[----:B-1----:R-:W-:Y:S02]  /*17e0*/  IMAD R0, R24, 0x4, R5 ;  /* 0x0000000418007824 */ /* 0x002fe400078e0205 */
[----:B------:R-:W-:Y:S03]  /*17f0*/  I2F.F64.U32 R24, R6 ;  /* 0x0000000600187312 */ /* 0x000fe60000201800 */
[----:B------:R-:W-:Y:S02]  /*1800*/  LDS R20, [R0] ;  /* 0x0000000000147984 */ /* 0x000fe40000000800 */
[----:B------:R-:W-:-:S03]  /*1810*/  DFMA R14, R14, R16, R14 ;  /* 0x000000100e0e722b */ /* 0x000fc6000000000e */
[----:B------:R-:W-:-:S04]  /*1820*/  @P0 IADD3 R21, PT, PT, -R19, RZ, RZ ;  /* 0x000000ff13150210 */ /* 0x000fc80007ffe1ff */
[----:B------:R-:W-:Y:S01]  /*1830*/  IADD3 R32, PT, PT, R32, R21, RZ ;  /* 0x0000001520207210 */ /* 0x000fe20007ffe0ff */
[----:B------:R-:W-:Y:S01]  /*1840*/  DFMA R18, R14, -R12, 1 ;  /* 0x3ff000000e12742b */ /* 0x000fe2000000080c */
[----:B------:R-:W0:Y:S03]  /*1850*/  LDS R21, [R9+-0x4] ;  /* 0xfffffc0009157984 */ /* 0x000e260000000800 */
[----:B------:R-:W-:-:S04]  /*1860*/  VIADD R16, R32, 0xffffffff ;  /* 0xffffffff20107836 */ /* 0x000fc80000000000 */
        /* <DEDUP_REMOVED lines=13> */
.L_x_79:
[----:B------:R-:W-:Y:S05]  /*1940*/  BSYNC.RECONVERGENT B0 ;  /* 0x0000000000007941 */ /* 0x000fea0003800200 */
.L_x_78:
[----:B------:R-:W-:Y:S01]  /*1950*/  DFMA R24, R24, R22, RZ ;  /* 0x000000161818722b */ /* 0x000fe200000000ff */
[----:B------:R-:W0:Y:S09]  /*1960*/  LDS R13, [R9+-0x8] ;  /* 0xfffff800090d7984 */ /* 0x000e320000000800 */
[----:B------:R-:W1:Y:S02]  /*1970*/  F2I.F64.TRUNC R24, R24 ;  /* 0x0000001800187311 */ /* 0x000e64000030d100 */
[----:B-1----:R-:W-:-:S05]  /*1980*/  LEA R0, R24, R5, 0x2 ;  /* 0x0000000518007211 */ /* 0x002fca00078e10ff */
[----:B------:R-:W1:Y:S04]  /*1990*/  LDS R6, [R0] ;  /* 0x0000000000067984 */ /* 0x000e680000000800 */
[----:B0-----:R0:W-:Y:S04]  /*19a0*/  STS [R0], R13 ;  /* 0x0000000d00007388 */ /* 0x0011e80000000800 */
[----:B-1----:R0:W-:Y:S02]  /*19b0*/  STS [R9+-0x8], R6 ;  /* 0xfffff80609007388 */ /* 0x0021e40000000800 */
.L_x_75:
[----:B0-----:R-:W-:-:S04]  /*19c0*/  LOP3.LUT R0, R3, 0x1, RZ, 0xc0, !PT ;  /* 0x0000000103007812 */ /* 0x001fc800078ec0ff */
[----:B------:R-:W-:-:S13]  /*19d0*/  ISETP.NE.U32.AND P0, PT, R0, 0x1, PT ;  /* 0x000000010000780c */ /* 0x000fda0003f05070 */
[----:B------:R-:W-:Y:S05]  /*19e0*/  @P0 BRA `(.L_x_57) ;  /* 0x0000000000a40947 */ /* 0x000fea0003800000 */
[C---:B------:R-:W-:Y:S01]  /*19f0*/  IMAD.HI.U32 R3, R32.reuse, 0x69c16bd, RZ ;  /* 0x069c16bd20037827 */ /* 0x040fe200078e00ff */
[----:B------:R-:W0:Y:S01]  /*1a00*/  MUFU.RCP64H R15, 2.14748262400000000000e+09 ;  /* 0x41dfffff000f7908 */ /* 0x000e220000001800 */
[----:B------:R-:W-:Y:S01]  /*1a10*/  MOV R13, 0x41dfffff ;  /* 0x41dfffff000d7802 */ /* 0x000fe20000000f00 */
[----:B------:R-:W-:Y:S01]  /*1a20*/  BSSY.RECONVERGENT B0, `(.L_x_80) ;  /* 0x000001d000007945 */ /* 0x000fe20003800200 */
[----:B------:R-:W-:Y:S02]  /*1a30*/  IMAD.IADD R0, R32, 0x1, -R3 ;  /* 0x0000000120007824 */ /* 0x000fe400078e0a03 */
[----:B------:R-:W-:Y:S02]  /*1a40*/  IMAD.MOV.U32 R12, RZ, RZ, -0x800000 ;  /* 0xff800000ff0c7424 */ /* 0x000fe400078e00ff */
[----:B------:R-:W-:Y:S01]  /*1a50*/  IMAD.MOV.U32 R14, RZ, RZ, 0x1 ;  /* 0x00000001ff0e7424 */ /* 0x000fe200078e00ff */
        /* <DEDUP_REMOVED lines=12> */
[----:B------:R-:W-:Y:S01]  /*1b20*/  DFMA R18, R14, -R12, 1 ;  /* 0x3ff000000e12742b */ /* 0x000fe2000000080c */
[----:B------:R-:W-:-:S04]  /*1b30*/  IADD3 R9, PT, PT, R9, -0x1, R32 ;  /* 0xffffffff09097810 */ /* 0x000fc80007ffe020 */
[----:B------:R-:W0:Y:S03]  /*1b40*/  I2F.F64.U32 R16, R9 ;  /* 0x0000000900107312 */ /* 0x000e260000201800 */
        /* <DEDUP_REMOVED lines=10> */
.L_x_81:
[----:B------:R-:W-:Y:S05]  /*1bf0*/  BSYNC.RECONVERGENT B0 ;  /* 0x0000000000007941 */ /* 0x000fea0003800200 */
.L_x_80:
[----:B------:R-:W-:Y:S01]  /*1c00*/  DFMA R24, R24, R22, RZ ;  /* 0x000000161818722b */ /* 0x000fe200000000ff */
[----:B------:R-:W-:-:S05]  /*1c10*/  LEA R8, R8, R5, 0x2 ;  /* 0x0000000508087211 */ /* 0x000fca00078e10ff */
[----:B------:R-:W0:Y:S04]  /*1c20*/  LDS R7, [R8+-0x4] ;  /* 0xfffffc0008077984 */ /* 0x000e280000000800 */
[----:B------:R-:W1:Y:S02]  /*1c30*/  F2I.F64.TRUNC R24, R24 ;  /* 0x0000001800187311 */ /* 0x000e64000030d100 */
[----:B-1----:R-:W-:-:S05]  /*1c40*/  IMAD R0, R24, 0x4, R5 ;  /* 0x0000000418007824 */ /* 0x002fca00078e0205 */
[----:B------:R-:W1:Y:S04]  /*1c50*/  LDS R3, [R0] ;  /* 0x0000000000037984 */ /* 0x000e680000000800 */
[----:B0-----:R0:W-:Y:S04]  /*1c60*/  STS [R0], R7 ;  /* 0x0000000700007388 */ /* 0x0011e80000000800 */
[----:B-1----:R0:W-:Y:S02]  /*1c70*/  STS [R8+-0x4], R3 ;  /* 0xfffffc0308007388 */ /* 0x0021e40000000800 */
.L_x_57:
[----:B0-----:R-:W0:Y:S08]  /*1c80*/  LDC.64 R8, c[0x0][0x380] ;  /* 0x0000e000ff087b82 */ /* 0x001e300000000a00 */
[----:B------:R-:W-:Y:S06]  /*1c90*/  BAR.SYNC.DEFER_BLOCKING 0x0 ;  /* 0x0000000000007b1d */ /* 0x000fec0000010000 */
[----:B0-----:R-:W2:Y:S02]  /*1ca0*/  LDG.E R3, desc[UR6][R8.64+0xc] ;  /* 0x00000c0608037981 */ /* 0x001ea4000c1e1900 */
[----:B--2---:R-:W-:-:S13]  /*1cb0*/  ISETP.GE.AND P0, PT, R3, 0x1, PT ;  /* 0x000000010300780c */ /* 0x004fda0003f06270 */
[----:B------:R-:W-:Y:S05]  /*1cc0*/  @!P0 BRA `(.L_x_82) ;  /* 0x0000000000348947 */ /* 0x000fea0003800000 */
[----:B------:R-:W-:-:S07]  /*1cd0*/  IMAD.MOV.U32 R0, RZ, RZ, RZ ;  /* 0x000000ffff007224 */ /* 0x000fce00078e00ff */
.L_x_83:
[----:B------:R-:W-:Y:S02]  /*1ce0*/  LEA R3, R0, R5, 0x2 ;  /* 0x0000000500037211 */ /* 0x000fe400078e10ff */
[----:B------:R-:W-:-:S04]  /*1cf0*/  IADD3 R7, P0, PT, R4, R0, RZ ;  /* 0x0000000004077210 */ /* 0x000fc80007f1e0ff */
[----:B------:R-:W0:Y:S01]  /*1d00*/  LDS R3, [R3] ;  /* 0x0000000003037984 */ /* 0x000e220000000800 */
[----:B------:R-:W-:Y:S01]  /*1d10*/  IMAD.X R12, RZ, RZ, RZ, P0 ;  /* 0x000000ffff0c7224 */ /* 0x000fe200000e06ff */
[----:B-----5:R-:W-:-:S04]  /*1d20*/  LEA R6, P0, R7, R10, 0x2 ;  /* 0x0000000a07067211 */ /* 0x020fc800078010ff */
[----:B------:R-:W-:-:S05]  /*1d30*/  LEA.HI.X R7, R7, R11, R12, 0x2, P0 ;  /* 0x0000000b07077211 */ /* 0x000fca00000f140c */
[----:B0-----:R0:W-:Y:S04]  /*1d40*/  STG.E desc[UR6][R6.64], R3 ;  /* 0x0000000306007986 */ /* 0x0011e8000c101906 */
[----:B------:R-:W2:Y:S01]  /*1d50*/  LDG.E R13, desc[UR6][R8.64+0xc] ;  /* 0x00000c06080d7981 */ /* 0x000ea2000c1e1900 */
[----:B------:R-:W-:-:S05]  /*1d60*/  VIADD R0, R0, 0x1 ;  /* 0x0000000100007836 */ /* 0x000fca0000000000 */
[----:B--2---:R-:W-:-:S13]  /*1d70*/  ISETP.GE.AND P0, PT, R0, R13, PT ;  /* 0x0000000d0000720c */ /* 0x004fda0003f06270 */
[----:B0-----:R-:W-:Y:S05]  /*1d80*/  @!P0 BRA `(.L_x_83) ;  /* 0xfffffffc00d48947 */ /* 0x001fea000383ffff */
[----:B------:R-:W-:-:S07]  /*1d90*/  MOV R3, R13 ;  /* 0x0000000d00037202 */ /* 0x000fce0000000f00 */
.L_x_82:
[----:B------:R-:W2:Y:S01]  /*1da0*/  LDG.E.64 R6, desc[UR6][R8.64+0x30] ;  /* 0x0000300608067981 */ /* 0x000ea2000c1e1b00 */
[----:B------:R-:W-:-:S05]  /*1db0*/  IMAD R24, R2, R3, RZ ;  /* 0x0000000302187224 */ /* 0x000fca00078e02ff */
[----:B------:R-:W-:-:S05]  /*1dc0*/  LEA R24, R24, UR4, 0x2 ;  /* 0x0000000418187c11 */ /* 0x000fca000f8e10ff */
[----:B------:R-:W-:Y:S01]  /*1dd0*/  IMAD R0, R3, 0x4, R24 ;  /* 0x0000000403007824 */ /* 0x000fe200078e0218 */
[----:B-----5:R-:W-:Y:S05]  /*1de0*/  LDS R10, [R24] ;  /* 0x00000000180a7984 */ /* 0x020fea0000000800 */
[----:B------:R-:W0:Y:S02]  /*1df0*/  LDS R0, [R0+-0x4] ;  /* 0xfffffc0000007984 */ /* 0x000e240000000800 */
[----:B0-----:R-:W-:-:S04]  /*1e00*/  IMAD R5, R0, R3, R10 ;  /* 0x0000000300057224 */ /* 0x001fc800078e020a */
[----:B--2---:R-:W-:-:S06]  /*1e10*/  IMAD.WIDE R4, R5, 0x8, R6 ;  /* 0x0000000805047825 */ /* 0x004fcc00078e0206 */
[----:B------:R-:W5:Y:S01]  /*1e20*/  LDG.E.64 R4, desc[UR6][R4.64] ;  /* 0x0000000604047981 */ /* 0x000f62000c1e1b00 */
[----:B------:R-:W-:-:S13]  /*1e30*/  ISETP.GE.U32.AND P0, PT, R3, 0x2, PT ;  /* 0x000000020300780c */ /* 0x000fda0003f06070 */
[----:B------:R-:W-:Y:S05]  /*1e40*/  @!P0 BRA `(.L_x_84) ;  /* 0x0000000400b48947 */ /* 0x000fea0003800000 */
[C---:B------:R-:W-:Y:S01]  /*1e50*/  VIADD R0, R3.reuse, 0xfffffffe ;  /* 0xfffffffe03007836 */ /* 0x040fe20000000000 */
[----:B------:R-:W-:Y:S01]  /*1e60*/  IADD3 R26, PT, PT, R3, -0x1, RZ ;  /* 0xffffffff031a7810 */ /* 0x000fe20007ffe0ff */
[----:B------:R-:W-:-:S03]  /*1e70*/  IMAD.MOV.U32 R25, RZ, RZ, 0x1 ;  /* 0x00000001ff197424 */ /* 0x000fc600078e00ff */
[----:B------:R-:W-:Y:S01]  /*1e80*/  ISETP.GE.U32.AND P0, PT, R0, 0x7, PT ;  /* 0x000000070000780c */ /* 0x000fe20003f06070 */
[----:B------:R-:W-:Y:S01]  /*1e90*/  IMAD.MOV.U32 R0, RZ, RZ, R10 ;  /* 0x000000ffff007224 */ /* 0x000fe200078e000a */
[----:B------:R-:W-:-:S11]  /*1ea0*/  LOP3.LUT R29, R26, 0x7, RZ, 0xc0, !PT ;  /* 0x000000071a1d7812 */ /* 0x000fd600078ec0ff */
[----:B------:R-:W-:Y:S05]  /*1eb0*/  @!P0 BRA `(.L_x_85) ;  /* 0x0000000000c88947 */ /* 0x000fea0003800000 */
[----:B------:R-:W-:Y:S01]  /*1ec0*/  LOP3.LUT R28, R26, 0xfffffff8, RZ, 0xc0, !PT ;  /* 0xfffffff81a1c7812 */ /* 0x000fe200078ec0ff */
[----:B------:R-:W-:Y:S01]  /*1ed0*/  IMAD.MOV.U32 R25, RZ, RZ, RZ ;  /* 0x000000ffff197224 */ /* 0x000fe200078e00ff */
[----:B------:R-:W-:-:S03]  /*1ee0*/  IADD3 R27, PT, PT, R24, 0x10, RZ ;  /* 0x00000010181b7810 */ /* 0x000fc60007ffe0ff */
[----:B------:R-:W-:-:S07]  /*1ef0*/  IMAD.MOV R28, RZ, RZ, -R28 ;  /* 0x000000ffff1c7224 */ /* 0x000fce00078e0a1c */
.L_x_86:
[----:B------:R-:W0:Y:S04]  /*1f00*/  LDS R10, [R27+-0xc] ;  /* 0xfffff4001b0a7984 */ /* 0x000e280000000800 */
[----:B------:R-:W1:Y:S04]  /*1f10*/  LDS R12, [R27+-0x8] ;  /* 0xfffff8001b0c7984 */ /* 0x000e680000000800 */
[----:B------:R-:W2:Y:S04]  /*1f20*/  LDS R14, [R27+-0x4] ;  /* 0xfffffc001b0e7984 */ /* 0x000ea80000000800 */
[----:B------:R-:W3:Y:S04]  /*1f30*/  LDS R16, [R27] ;  /* 0x000000001b107984 */ /* 0x000ee80000000800 */
[----:B------:R-:W4:Y:S04]  /*1f40*/  LDS R18, [R27+0x4] ;  /* 0x000004001b127984 */ /* 0x000f280000000800 */
[----:B------:R-:W4:Y:S04]  /*1f50*/  LDS R20, [R27+0x8] ;  /* 0x000008001b147984 */ /* 0x000f280000000800 */
[----:B------:R-:W4:Y:S01]  /*1f60*/  LDS R22, [R27+0xc] ;  /* 0x00000c001b167984 */ /* 0x000f220000000800 */
[----:B0-----:R-:W-:-:S03]  /*1f70*/  IMAD R9, R10, R3, R0 ;  /* 0x000000030a097224 */ /* 0x001fc600078e0200 */
[----:B------:R-:W0:Y:S01]  /*1f80*/  LDS R0, [R27+0x10] ;  /* 0x000010001b007984 */ /* 0x000e220000000800 */
[----:B------:R-:W-:-:S04]  /*1f90*/  IMAD.WIDE R8, R9, 0x8, R6 ;  /* 0x0000000809087825 */ /* 0x000fc800078e0206 */
[-C--:B-1----:R-:W-:Y:S02]  /*1fa0*/  IMAD R11, R12, R3.reuse, R10 ;  /* 0x000000030c0b7224 */ /* 0x082fe400078e020a */
[----:B------:R-:W4:Y:S01]  /*1fb0*/  LDG.E.64 R8, desc[UR6][R8.64] ;  /* 0x0000000608087981 */ /* 0x000f22000c1e1b00 */
[----:B--2---:R-:W-:Y:S02]  /*1fc0*/  IMAD R13, R14, R3, R12 ;  /* 0x000000030e0d7224 */ /* 0x004fe400078e020c */
[----:B------:R-:W-:-:S04]  /*1fd0*/  IMAD.WIDE R10, R11, 0x8, R6 ;  /* 0x000000080b0a7825 */ /* 0x000fc800078e0206 */
[----:B------:R-:W-:Y:S02]  /*1fe0*/  IMAD.WIDE R12, R13, 0x8, R6 ;  /* 0x000000080d0c7825 */ /* 0x000fe400078e0206 */
[----:B------:R-:W2:Y:S02]  /*1ff0*/  LDG.E.64 R10, desc[UR6][R10.64] ;  /* 0x000000060a0a7981 */ /* 0x000ea4000c1e1b00 */
[-C--:B---3--:R-:W-:Y:S02]  /*2000*/  IMAD R15, R16, R3.reuse, R14 ;  /* 0x00000003100f7224 */ /* 0x088fe400078e020e */
[----:B------:R-:W3:Y:S01]  /*2010*/  LDG.E.64 R12, desc[UR6][R12.64] ;  /* 0x000000060c0c7981 */ /* 0x000ee2000c1e1b00 */
[----:B----4-:R-:W-:Y:S02]  /*2020*/  IMAD R17, R18, R3, R16 ;  /* 0x0000000312117224 */ /* 0x010fe400078e0210 */
[----:B------:R-:W-:-:S04]  /*2030*/  IMAD.WIDE R14, R15, 0x8, R6 ;  /* 0x000000080f0e7825 */ /* 0x000fc800078e0206 */
[----:B------:R-:W-:Y:S02]  /*2040*/  IMAD.WIDE R16, R17, 0x8, R6 ;  /* 0x0000000811107825 */ /* 0x000fe400078e0206 */
[----:B------:R-:W4:Y:S02]  /*2050*/  LDG.E.64 R14, desc[UR6][R14.64] ;  /* 0x000000060e0e7981 */ /* 0x000f24000c1e1b00 */
[-C--:B------:R-:W-:Y:S02]  /*2060*/  IMAD R19, R20, R3.reuse, R18 ;  /* 0x0000000314137224 */ /* 0x080fe400078e0212 */
[----:B------:R-:W4:Y:S01]  /*2070*/  LDG.E.64 R16, desc[UR6][R16.64] ;  /* 0x0000000610107981 */ /* 0x000f22000c1e1b00 */
[----:B------:R-:W-:Y:S02]  /*2080*/  IMAD R21, R22, R3, R20 ;  /* 0x0000000316157224 */ /* 0x000fe400078e0214 */
[----:B------:R-:W-:-:S04]  /*2090*/  IMAD.WIDE R18, R19, 0x8, R6 ;  /* 0x0000000813127825 */ /* 0x000fc800078e0206 */
[----:B------:R-:W-:Y:S02]  /*20a0*/  IMAD.WIDE R20, R21, 0x8, R6 ;  /* 0x0000000815147825 */ /* 0x000fe400078e0206 */
[----:B------:R-:W4:Y:S02]  /*20b0*/  LDG.E.64 R18, desc[UR6][R18.64] ;  /* 0x0000000612127981 */ /* 0x000f24000c1e1b00 */
[----:B0-----:R-:W-:Y:S02]  /*20c0*/  IMAD R23, R0, R3, R22 ;  /* 0x0000000300177224 */ /* 0x001fe400078e0216 */
[----:B------:R-:W4:Y:S02]  /*20d0*/  LDG.E.64 R20, desc[UR6][R20.64] ;  /* 0x0000000614147981 */ /* 0x000f24000c1e1b00 */
[----:B------:R-:W-:-:S06]  /*20e0*/  IMAD.WIDE R22, R23, 0x8, R6 ;  /* 0x0000000817167825 */ /* 0x000fcc00078e0206 */
[----:B------:R-:W4:Y:S01]  /*20f0*/  LDG.E.64 R22, desc[UR6][R22.64] ;  /* 0x0000000616167981 */ /* 0x000f22000c1e1b00 */
[----:B------:R-:W-:Y:S01]  /*2100*/  IADD3 R28, PT, PT, R28, 0x8, RZ ;  /* 0x000000081c1c7810 */ /* 0x000fe20007ffe0ff */
[----:B------:R-:W-:Y:S02]  /*2110*/  VIADD R25, R25, 0x8 ;  /* 0x0000000819197836 */ /* 0x000fe40000000000 */
[----:B------:R-:W-:Y:S01]  /*2120*/  VIADD R27, R27, 0x20 ;  /* 0x000000201b1b7836 */ /* 0x000fe20000000000 */
[----:B------:R-:W-:Y:S01]  /*2130*/  ISETP.NE.AND P0, PT, R28, RZ, PT ;  /* 0x000000ff1c00720c */ /* 0x000fe20003f05270 */
[----:B-----5:R-:W-:-:S08]  /*2140*/  DADD R8, R8, R4 ;  /* 0x0000000008087229 */ /* 0x020fd00000000004 */
[----:B--2---:R-:W-:-:S08]  /*2150*/  DADD R8, R8, R10 ;  /* 0x0000000008087229 */ /* 0x004fd0000000000a */
[----:B---3--:R-:W-:-:S08]  /*2160*/  DADD R8, R8, R12 ;  /* 0x0000000008087229 */ /* 0x008fd0000000000c */
[----:B----4-:R-:W-:-:S08]  /*2170*/  DADD R8, R8, R14 ;  /* 0x0000000008087229 */ /* 0x010fd0000000000e */
[----:B------:R-:W-:-:S08]  /*2180*/  DADD R8, R8, R16 ;  /* 0x0000000008087229 */ /* 0x000fd00000000010 */
[----:B------:R-:W-:-:S08]  /*2190*/  DADD R8, R8, R18 ;  /* 0x0000000008087229 */ /* 0x000fd00000000012 */
[----:B------:R-:W-:-:S08]  /*21a0*/  DADD R8, R8, R20 ;  /* 0x0000000008087229 */ /* 0x000fd00000000014 */
[----:B------:R-:W-:Y:S01]  /*21b0*/  DADD R4, R8, R22 ;  /* 0x0000000008047229 */ /* 0x000fe20000000016 */
[----:B------:R-:W-:Y:S10]  /*21c0*/  @P0 BRA `(.L_x_86) ;  /* 0xfffffffc004c0947 */ /* 0x000ff4000383ffff */
[----:B------:R-:W-:-:S07]  /*21d0*/  IADD3 R25, PT, PT, R25, 0x1, RZ ;  /* 0x0000000119197810 */ /* 0x000fce0007ffe0ff */
.L_x_85:
        /* <DEDUP_REMOVED lines=13> */
[-C--:B-1----:R-:W-:Y:S02]  /*22b0*/  IMAD R11, R12, R3.reuse, R10 ;  /* 0x000000030c0b7224 */ /* 0x082fe400078e020a */
        /* <DEDUP_REMOVED lines=14> */
.L_x_87:
[----:B------:R-:W-:Y:S05]  /*23a0*/  @!P1 BRA `(.L_x_84) ;  /* 0x00000000005c9947 */ /* 0x000fea0003800000 */
[----:B------:R-:W-:Y:S02]  /*23b0*/  ISETP.NE.AND P0, PT, R16, 0x1, PT ;  /* 0x000000011000780c */ /* 0x000fe40003f05270 */
[----:B------:R-:W-:-:S04]  /*23c0*/  LOP3.LUT R26, R26, 0x1, RZ, 0xc0, !PT ;  /* 0x000000011a1a7812 */ /* 0x000fc800078ec0ff */
[----:B------:R-:W-:-:S07]  /*23d0*/  ISETP.NE.U32.AND P1, PT, R26, 0x1, PT ;  /* 0x000000011a00780c */ /* 0x000fce0003f25070 */
[C---:B------:R-:W-:Y:S01]  /*23e0*/  @P0 LEA R14, R25.reuse, R24, 0x2 ;  /* 0x00000018190e0211 */ /* 0x040fe200078e10ff */
[----:B------:R-:W-:-:S04]  /*23f0*/  @P0 VIADD R25, R25, 0x2 ;  /* 0x0000000219190836 */ /* 0x000fc80000000000 */
        /* <DEDUP_REMOVED lines=18> */
.L_x_84:
[----:B------:R-:W0:Y:S01]  /*2520*/  S2UR UR5, SR_CgaCtaId ;  /* 0x00000000000579c3 */ /* 0x000e220000008800 */
[----:B------:R-:W-:Y:S02]  /*2530*/  UMOV UR4, 0x400 ;  /* 0x0000040000047882 */ /* 0x000fe40000000000 */
[----:B0-----:R-:W-:-:S09]  /*2540*/  ULEA UR4, UR5, UR4, 0x18 ;  /* 0x0000000405047291 */ /* 0x001fd2000f8ec0ff */
[----:B------:R-:W0:Y:S02]  /*2550*/  LDS.64 R6, [UR4] ;  /* 0x00000004ff067984 */ /* 0x000e240008000a00 */
[----:B0-----:R-:W-:-:S05]  /*2560*/  IMAD.WIDE.U32 R6, R2, 0x8, R6 ;  /* 0x0000000802067825 */ /* 0x001fca00078e0006 */
[----:B-----5:R-:W-:Y:S01]  /*2570*/  STG.E.64 desc[UR6][R6.64], R4 ;  /* 0x0000000406007986 */ /* 0x020fe2000c101b06 */
[----:B------:R-:W-:Y:S05]  /*2580*/  EXIT ;  /* 0x000000000000794d */ /* 0x000fea0003800000 */
        .weak           $__internal_2_$__cuda_sm20_div_rn_f64_full
        .type           $__internal_2_$__cuda_sm20_div_rn_f64_full,@function
        .size           $__internal_2_$__cuda_sm20_div_rn_f64_full,(.L_x_96 - $__internal_2_$__cuda_sm20_div_rn_f64_full)
$__internal_2_$__cuda_sm20_div_rn_f64_full:
[C---:B------:R-:W-:Y:S01]  /*2590*/  FSETP.GEU.AND P0, PT, |R7|.reuse, 1.469367938527859385e-39, PT ;  /* 0x001000000700780b */ /* 0x040fe20003f0e200 */
[----:B------:R-:W-:Y:S01]  /*25a0*/  IMAD.U32 R14, RZ, RZ, UR5 ;  /* 0x00000005ff0e7e24 */ /* 0x000fe2000f8e00ff */
[----:B------:R-:W-:Y:S01]  /*25b0*/  LOP3.LUT R13, R7, 0x800fffff, RZ, 0xc0, !PT ;  /* 0x800fffff070d7812 */ /* 0x000fe200078ec0ff */
[----:B------:R-:W-:Y:S01]  /*25c0*/  IMAD.MOV.U32 R15, RZ, RZ, R7 ;  /* 0x000000ffff0f7224 */ /* 0x000fe200078e0007 */
[----:B------:R-:W-:Y:S01]  /*25d0*/  MOV R12, UR5 ;  /* 0x00000005000c7c02 */ /* 0x000fe20008000f00 */
[----:B------:R-:W-:Y:S01]  /*25e0*/  IMAD.MOV.U32 R28, RZ, RZ, 0x1ca00000 ;  /* 0x1ca00000ff1c7424 */ /* 0x000fe200078e00ff */
[----:B------:R-:W-:Y:S01]  /*25f0*/  LOP3.LUT R13, R13, 0x3ff00000, RZ, 0xfc, !PT ;  /* 0x3ff000000d0d7812 */ /* 0x000fe200078efcff */
[----:B------:R-:W-:Y:S01]  /*2600*/  BSSY.RECONVERGENT B1, `(.L_x_88) ;  /* 0x0000053000017945 */ /* 0x000fe20003800200 */
[----:B------:R-:W-:Y:S02]  /*2610*/  FSETP.GEU.AND P2, PT, |R17|, 1.469367938527859385e-39, PT ;  /* 0x001000001100780b */ /* 0x000fe40003f4e200 */
[----:B------:R-:W-:-:S02]  /*2620*/  MOV R22, 0x1 ;  /* 0x0000000100167802 */ /* 0x000fc40000000f00 */
[----:B------:R-:W-:Y:S01]  /*2630*/  LOP3.LUT R27, R17, 0x7ff00000, RZ, 0xc0, !PT ;  /* 0x7ff00000111b7812 */ /* 0x000fe200078ec0ff */
[----:B------:R-:W-:Y:S01]  /*2640*/  @!P0 DMUL R12, R14, 8.98846567431157953865e+307 ;  /* 0x7fe000000e0c8828 */ /* 0x000fe20000000000 */
[----:B------:R-:W-:-:S03]  /*2650*/  LOP3.LUT R30, R7, 0x7ff00000, RZ, 0xc0, !PT ;  /* 0x7ff00000071e7812 */ /* 0x000fc600078ec0ff */
[----:B------:R-:W-:Y:S01]  /*2660*/  IMAD.MOV.U32 R29, RZ, RZ, R27 ;  /* 0x000000ffff1d7224 */ /* 0x000fe200078e001b */
[----:B------:R-:W-:Y:S01]  /*2670*/  ISETP.GE.U32.AND P1, PT, R27, R30, PT ;  /* 0x0000001e1b00720c */ /* 0x000fe20003f26070 */
[----:B------:R-:W0:Y:S02]  /*2680*/  MUFU.RCP64H R23, R13 ;  /* 0x0000000d00177308 */ /* 0x000e240000001800 */
[----:B------:R-:W-:Y:S02]  /*2690*/  @!P2 LOP3.LUT R18, R15, 0x7ff00000, RZ, 0xc0, !PT ;  /* 0x7ff000000f12a812 */ /* 0x000fe400078ec0ff */
[----:B------:R-:W-:Y:S02]  /*26a0*/  SEL R19, R28, 0x63400000, !P1 ;  /* 0x634000001c137807 */ /* 0x000fe40004800000 */
[----:B------:R-:W-:Y:S02]  /*26b0*/  @!P2 ISETP.GE.U32.AND P3, PT, R27, R18, PT ;  /* 0x000000121b00a20c */ /* 0x000fe40003f66070 */
[----:B------:R-:W-:-:S02]  /*26c0*/  LOP3.LUT R19, R19, 0x800fffff, R17, 0xf8, !PT ;  /* 0x800fffff13137812 */ /* 0x000fc400078ef811 */
[----:B------:R-:W-:Y:S02]  /*26d0*/  @!P2 SEL R21, R28, 0x63400000, !P3 ;  /* 0x634000001c15a807 */ /* 0x000fe40005800000 */
[----:B------:R-:W-:Y:S02]  /*26e0*/  @!P0 LOP3.LUT R30, R13, 0x7ff00000, RZ, 0xc0, !PT ;  /* 0x7ff000000d1e8812 */ /* 0x000fe400078ec0ff */
[----:B------:R-:W-:Y:S01]  /*26f0*/  @!P2 LOP3.LUT R18, R21, 0x80000000, R17, 0xf8, !PT ;  /* 0x800000001512a812 */ /* 0x000fe200078ef811 */
[----:B0-----:R-:W-:-:S08]  /*2700*/  DFMA R34, R22, -R12, 1 ;  /* 0x3ff000001622742b */ /* 0x001fd0000000080c */
[----:B------:R-:W-:-:S08]  /*2710*/  DFMA R34, R34, R34, R34 ;  /* 0x000000222222722b */ /* 0x000fd00000000022 */
[----:B------:R-:W-:Y:S01]  /*2720*/  DFMA R22, R22, R34, R22 ;  /* 0x000000221616722b */ /* 0x000fe20000000016 */
[----:B------:R-:W-:Y:S01]  /*2730*/  @!P2 LOP3.LUT R35, R18, 0x100000, RZ, 0xfc, !PT ;  /* 0x001000001223a812 */ /* 0x000fe200078efcff */
[----:B------:R-:W-:Y:S01]  /*2740*/  IMAD.MOV.U32 R18, RZ, RZ, R16 ;  /* 0x000000ffff127224 */ /* 0x000fe200078e0010 */
[----:B------:R-:W-:-:S05]  /*2750*/  @!P2 MOV R34, RZ ;  /* 0x000000ff0022a202 */ /* 0x000fca0000000f00 */
[----:B------:R-:W-:Y:S02]  /*2760*/  DFMA R20, R22, -R12, 1 ;  /* 0x3ff000001614742b */ /* 0x000fe4000000080c */
[----:B------:R-:W-:-:S06]  /*2770*/  @!P2 DFMA R18, R18, 2, -R34 ;  /* 0x400000001212a82b */ /* 0x000fcc0000000822 */
[----:B------:R-:W-:-:S04]  /*2780*/  DFMA R20, R22, R20, R22 ;  /* 0x000000141614722b */ /* 0x000fc80000000016 */
[----:B------:R-:W-:-:S04]  /*2790*/  @!P2 LOP3.LUT R29, R19, 0x7ff00000, RZ, 0xc0, !PT ;  /* 0x7ff00000131da812 */ /* 0x000fc800078ec0ff */
[----:B------:R-:W-:Y:S01]  /*27a0*/  DMUL R22, R20, R18 ;  /* 0x0000001214167228 */ /* 0x000fe20000000000 */
[----:B------:R-:W-:-:S05]  /*27b0*/  VIADD R31, R29, 0xffffffff ;  /* 0xffffffff1d1f7836 */ /* 0x000fca0000000000 */
[----:B------:R-:W-:Y:S02]  /*27c0*/  ISETP.GT.U32.AND P0, PT, R31, 0x7feffffe, PT ;  /* 0x7feffffe1f00780c */ /* 0x000fe40003f04070 */
[----:B------:R-:W-:Y:S01]  /*27d0*/  IADD3 R31, PT, PT, R30, -0x1, RZ ;  /* 0xffffffff1e1f7810 */ /* 0x000fe20007ffe0ff */
[----:B------:R-:W-:-:S03]  /*27e0*/  DFMA R34, R22, -R12, R18 ;  /* 0x8000000c1622722b */ /* 0x000fc60000000012 */
[----:B------:R-:W-:-:S05]  /*27f0*/  ISETP.GT.U32.OR P0, PT, R31, 0x7feffffe, P0 ;  /* 0x7feffffe1f00780c */ /* 0x000fca0000704470 */
[----:B------:R-:W-:-:S08]  /*2800*/  DFMA R20, R20, R34, R22 ;  /* 0x000000221414722b */ /* 0x000fd00000000016 */
[----:B------:R-:W-:Y:S05]  /*2810*/  @P0 BRA `(.L_x_89) ;  /* 0x0000000000700947 */ /* 0x000fea0003800000 */
[----:B------:R-:W-:-:S04]  /*2820*/  LOP3.LUT R16, R15, 0x7ff00000, RZ, 0xc0, !PT ;  /* 0x7ff000000f107812 */ /* 0x000fc800078ec0ff */
[CC--:B------:R-:W-:Y:S02]  /*2830*/  VIADDMNMX R17, R27.reuse, -R16.reuse, 0xb9600000, !PT ;  /* 0xb96000001b117446 */ /* 0x0c0fe40007800910 */
[----:B------:R-:W-:Y:S02]  /*2840*/  ISETP.GE.U32.AND P0, PT, R27, R16, PT ;  /* 0x000000101b00720c */ /* 0x000fe40003f06070 */
[----:B------:R-:W-:Y:S02]  /*2850*/  VIMNMX R17, PT, PT, R17, 0x46a00000, PT ;  /* 0x46a0000011117848 */ /* 0x000fe40003fe0100 */
[----:B------:R-:W-:-:S05]  /*2860*/  SEL R28, R28, 0x63400000, !P0 ;  /* 0x634000001c1c7807 */ /* 0x000fca0004000000 */
[----:B------:R-:W-:Y:S01]  /*2870*/  IMAD.IADD R17, R17, 0x1, -R28 ;  /* 0x0000000111117824 */ /* 0x000fe200078e0a1c */
[----:B------:R-:W-:-:S03]  /*2880*/  MOV R28, RZ ;  /* 0x000000ff001c7202 */ /* 0x000fc60000000f00 */
[----:B------:R-:W-:-:S06]  /*2890*/  VIADD R29, R17, 0x7fe00000 ;  /* 0x7fe00000111d7836 */ /* 0x000fcc0000000000 */
[----:B------:R-:W-:-:S10]  /*28a0*/  DMUL R22, R20, R28 ;  /* 0x0000001c14167228 */ /* 0x000fd40000000000 */
[----:B------:R-:W-:-:S13]  /*28b0*/  FSETP.GTU.AND P0, PT, |R23|, 1.469367938527859385e-39, PT ;  /* 0x001000001700780b */ /* 0x000fda0003f0c200 */
[----:B------:R-:W-:Y:S05]  /*28c0*/  @P0 BRA `(.L_x_90) ;  /* 0x0000000000980947 */ /* 0x000fea0003800000 */
[----:B------:R-:W-:Y:S01]  /*28d0*/  DFMA R12, R20, -R12, R18 ;  /* 0x8000000c140c722b */ /* 0x000fe20000000012 */
[----:B------:R-:W-:-:S09]  /*28e0*/  IMAD.MOV.U32 R14, RZ, RZ, RZ ;  /* 0x000000ffff0e7224 */ /* 0x000fd200078e00ff */
[C---:B------:R-:W-:Y:S02]  /*28f0*/  FSETP.NEU.AND P0, PT, R13.reuse, RZ, PT ;  /* 0x000000ff0d00720b */ /* 0x040fe40003f0d000 */
[----:B------:R-:W-:-:S04]  /*2900*/  LOP3.LUT R12, R13, 0x80000000, R15, 0x48, !PT ;  /* 0x800000000d0c7812 */ /* 0x000fc800078e480f */
[----:B------:R-:W-:-:S07]  /*2910*/  LOP3.LUT R15, R12, R29, RZ, 0xfc, !PT ;  /* 0x0000001d0c0f7212 */ /* 0x000fce00078efcff */
[----:B------:R-:W-:Y:S05]  /*2920*/  @!P0 BRA `(.L_x_90) ;  /* 0x0000000000808947 */ /* 0x000fea0003800000 */
[----:B------:R-:W-:Y:S01]  /*2930*/  IMAD.MOV R19, RZ, RZ, -R17 ;  /* 0x000000ffff137224 */ /* 0x000fe200078e0a11 */
[----:B------:R-:W-:Y:S01]  /*2940*/  MOV R18, RZ ;  /* 0x000000ff00127202 */ /* 0x000fe20000000f00 */
[----:B------:R-:W-:Y:S01]  /*2950*/  DMUL.RP R14, R20, R14 ;  /* 0x0000000e140e7228 */ /* 0x000fe20000008000 */
[----:B------:R-:W-:-:S04]  /*2960*/  IADD3 R17, PT, PT, -R17, -0x43300000, RZ ;  /* 0xbcd0000011117810 */ /* 0x000fc80007ffe1ff */
[----:B------:R-:W-:-:S05]  /*2970*/  DFMA R18, R22, -R18, R20 ;  /* 0x800000121612722b */ /* 0x000fca0000000014 */
[----:B------:R-:W-:-:S05]  /*2980*/  LOP3.LUT R12, R15, R12, RZ, 0x3c, !PT ;  /* 0x0000000c0f0c7212 */ /* 0x000fca00078e3cff */
[----:B------:R-:W-:-:S04]  /*2990*/  FSETP.NEU.AND P0, PT, |R19|, R17, PT ;  /* 0x000000111300720b */ /* 0x000fc80003f0d200 */
[----:B------:R-:W-:Y:S02]  /*29a0*/  FSEL R14, R14, R22, !P0 ;  /* 0x000000160e0e7208 */ /* 0x000fe40004000000 */
[----:B------:R-:W-:-:S03]  /*29b0*/  FSEL R23, R12, R23, !P0 ;  /* 0x000000170c177208 */ /* 0x000fc60004000000 */
[----:B------:R-:W-:Y:S01]  /*29c0*/  IMAD.MOV.U32 R22, RZ, RZ, R14 ;  /* 0x000000ffff167224 */ /* 0x000fe200078e000e */
[----:B------:R-:W-:Y:S06]  /*29d0*/  BRA `(.L_x_90) ;  /* 0x0000000000547947 */ /* 0x000fec0003800000 */
.L_x_89:
[----:B------:R-:W-:-:S14]  /*29e0*/  DSETP.NAN.AND P0, PT, R16, R16, PT ;  /* 0x000000101000722a */ /* 0x000fdc0003f08000 */
[----:B------:R-:W-:Y:S05]  /*29f0*/  @P0 BRA `(.L_x_91) ;  /* 0x0000000000440947 */ /* 0x000fea0003800000 */
        /* <DEDUP_REMOVED lines=10> */
[----:B------:R-:W-:Y:S02]  /*2aa0*/  @!P0 IMAD.MOV.U32 R22, RZ, RZ, RZ ;  /* 0x000000ffff168224 */ /* 0x000fe400078e00ff */
[----:B------:R-:W-:Y:S01]  /*2ab0*/  @P0 IMAD.MOV.U32 R22, RZ, RZ, RZ ;  /* 0x000000ffff160224 */ /* 0x000fe200078e00ff */
[----:B------:R-:W-:Y:S01]  /*2ac0*/  @P0 MOV R23, R12 ;  /* 0x0000000c00170202 */ /* 0x000fe20000000f00 */
[----:B------:R-:W-:Y:S06]  /*2ad0*/  BRA `(.L_x_90) ;  /* 0x0000000000147947 */ /* 0x000fec0003800000 */
.L_x_92:
[----:B------:R-:W-:Y:S01]  /*2ae0*/  LOP3.LUT R23, R15, 0x80000, RZ, 0xfc, !PT ;  /* 0x000800000f177812 */ /* 0x000fe200078efcff */
[----:B------:R-:W-:Y:S01]  /*2af0*/  IMAD.MOV.U32 R22, RZ, RZ, R14 ;  /* 0x000000ffff167224 */ /* 0x000fe200078e000e */
[----:B------:R-:W-:Y:S06]  /*2b00*/  BRA `(.L_x_90) ;  /* 0x0000000000087947 */ /* 0x000fec0003800000 */
.L_x_91:
[----:B------:R-:W-:Y:S01]  /*2b10*/  LOP3.LUT R23, R17, 0x80000, RZ, 0xfc, !PT ;  /* 0x0008000011177812 */ /* 0x000fe200078efcff */
[----:B------:R-:W-:-:S07]  /*2b20*/  IMAD.MOV.U32 R22, RZ, RZ, R16 ;  /* 0x000000ffff167224 */ /* 0x000fce00078e0010 */
.L_x_90:
[----:B------:R-:W-:Y:S05]  /*2b30*/  BSYNC.RECONVERGENT B1 ;  /* 0x0000000000017941 */ /* 0x000fea0003800200 */
.L_x_88:
[----:B------:R-:W-:Y:S01]  /*2b40*/  MOV R12, R0 ;  /* 0x00000000000c7202 */ /* 0x000fe20000000f00 */
[----:B------:R-:W-:-:S04]  /*2b50*/  IMAD.MOV.U32 R13, RZ, RZ, 0x0 ;  /* 0x00000000ff0d7424 */ /* 0x000fc800078e00ff */
[----:B------:R-:W-:Y:S05]  /*2b60*/  RET.REL.NODEC R12 `(_Z23createRandomPermutationP16geneticAlgorithm) ;  /* 0xffffffd40c247950 */ /* 0x000fea0003c3ffff */
.L_x_93:
        /* <DEDUP_REMOVED lines=9> */
.L_x_96:


//--------------------- .nv.shared._Z16runOneGenerationP16geneticAlgorithm --------------------------
	.section	.nv.shared._Z16runOneGenerationP16geneticAlgorithm,"aw",@nobits
	.sectionflags	@""
	.align	16
.nv.shared._Z16runOneGenerationP16geneticAlgorithm:
	.zero		1040


//--------------------- .nv.shared.reserved.0     --------------------------
	.section	.nv.shared.reserved.0,"aw",@nobits
	.weak		__nv_reservedSMEM_offset_0_alias
	.size		__nv_reservedSMEM_offset_0_alias, 0, 64
	.other		__nv_reservedSMEM_offset_0_alias,@"STO_CUDA_RESERVED_SHARED STV_DEFAULT"
__nv_reservedSMEM_offset_0_alias:
	.zero		0
	.zero		64


//--------------------- .nv.global                --------------------------
	.section	.nv.global,"aw",@nobits
.nv.global:
	.type		_ZN34_INTERNAL_264546a7_4_k_cu_05eb3cfe4cuda3std6ranges3__45__cpo9iter_moveE,@object
	.size		_ZN34_INTERNAL_264546a7_4_k_cu_05eb3cfe4cuda3std6ranges3__45__cpo9iter_moveE,(_ZN34_INTERNAL_264546a7_4_k_cu_05eb3cfe4cuda3std3__45__cpo5beginE - _ZN34_INTERNAL_264546a7_4_k_cu_05eb3cfe4cuda3std6ranges3__45__cpo9iter_moveE)
_ZN34_INTERNAL_264546a7_4_k_cu_05eb3cfe4cuda3std6ranges3__45__cpo9iter_moveE:
	.zero		1
	.type		_ZN34_INTERNAL_264546a7_4_k_cu_05eb3cfe4cuda3std3__45__cpo5beginE,@object
	.size		_ZN34_INTERNAL_264546a7_4_k_cu_05eb3cfe4cuda3std3__45__cpo5beginE,(_ZN34_INTERNAL_264546a7_4_k_cu_05eb3cfe4cuda3std3__436_GLOBAL__N__264546a7_4_k_cu_05eb3cfe6ignoreE - _ZN34_INTERNAL_264546a7_4_k_cu_05eb3cfe4cuda3std3__45__cpo5beginE)
_ZN34_INTERNAL_264546a7_4_k_cu_05eb3cfe4cuda3std3__45__cpo5beginE:
	.zero		1
	.type		_ZN34_INTERNAL_264546a7_4_k_cu_05eb3cfe4cuda3std3__436_GLOBAL__N__264546a7_4_k_cu_05eb3cfe6ignoreE,@object
	.size		_ZN34_INTERNAL_264546a7_4_k_cu_05eb3cfe4cuda3std3__436_GLOBAL__N__264546a7_4_k_cu_05eb3cfe6ignoreE,(_ZN34_INTERNAL_264546a7_4_k_cu_05eb3cfe4cuda3std3__45__cpo6cbeginE - _ZN34_INTERNAL_264546a7_4_k_cu_05eb3cfe4cuda3std3__436_GLOBAL__N__264546a7_4_k_cu_05eb3cfe6ignoreE)
_ZN34_INTERNAL_264546a7_4_k_cu_05eb3cfe4cuda3std3__436_GLOBAL__N__264546a7_4_k_cu_05eb3cfe6ignoreE:
	.zero		1
	.type		_ZN34_INTERNAL_264546a7_4_k_cu_05eb3cfe4cuda3std3__45__cpo6cbeginE,@object
	.size		_ZN34_INTERNAL_264546a7_4_k_cu_05eb3cfe4cuda3std3__45__cpo6cbeginE,(_ZN34_INTERNAL_264546a7_4_k_cu_05eb3cfe4cuda3std3__48in_placeE - _ZN34_INTERNAL_264546a7_4_k_cu_05eb3cfe4cuda3std3__45__cpo6cbeginE)
_ZN34_INTERNAL_264546a7_4_k_cu_05eb3cfe4cuda3std3__45__cpo6cbeginE:
	.zero		1
	.type		_ZN34_INTERNAL_264546a7_4_k_cu_05eb3cfe4cuda3std3__48in_placeE,@object
	.size		_ZN34_INTERNAL_264546a7_4_k_cu_05eb3cfe4cuda3std3__48in_placeE,(_ZN34_INTERNAL_264546a7_4_k_cu_05eb3cfe4cuda3std3__45__cpo4cendE - _ZN34_INTERNAL_264546a7_4_k_cu_05eb3cfe4cuda3std3__48in_placeE)
_ZN34_INTERNAL_264546a7_4_k_cu_05eb3cfe4cuda3std3__48in_placeE:
	.zero		1
	.type		_ZN34_INTERNAL_264546a7_4_k_cu_05eb3cfe4cuda3std3__45__cpo4cendE,@object
	.size		_ZN34_INTERNAL_264546a7_4_k_cu_05eb3cfe4cuda3std3__45__cpo4cendE,(_ZN34_INTERNAL_264546a7_4_k_cu_05eb3cfe4cuda3std6ranges3__45__cpo4swapE - _ZN34_INTERNAL_264546a7_4_k_cu_05eb3cfe4cuda3std3__45__cpo4cendE)
_ZN34_INTERNAL_264546a7_4_k_cu_05eb3cfe4cuda3std3__45__cpo4cendE:
	.zero		1
	.type		_ZN34_INTERNAL_264546a7_4_k_cu_05eb3cfe4cuda3std6ranges3__45__cpo4swapE,@object
	.size		_ZN34_INTERNAL_264546a7_4_k_cu_05eb3cfe4cuda3std6ranges3__45__cpo4swapE,(_ZN34_INTERNAL_264546a7_4_k_cu_05eb3cfe4cuda3std3__45__cpo3endE - _ZN34_INTERNAL_264546a7_4_k_cu_05eb3cfe4cuda3std6ranges3__45__cpo4swapE)
_ZN34_INTERNAL_264546a7_4_k_cu_05eb3cfe4cuda3std6ranges3__45__cpo4swapE:
	.zero		1
	.type		_ZN34_INTERNAL_264546a7_4_k_cu_05eb3cfe4cuda3std3__45__cpo3endE,@object
	.size		_ZN34_INTERNAL_264546a7_4_k_cu_05eb3cfe4cuda3std3__45__cpo3endE,(_ZN34_INTERNAL_264546a7_4_k_cu_05eb3cfe4cuda3std3__419piecewise_constructE - _ZN34_INTERNAL_264546a7_4_k_cu_05eb3cfe4cuda3std3__45__cpo3endE)
_ZN34_INTERNAL_264546a7_4_k_cu_05eb3cfe4cuda3std3__45__cpo3endE:
	.zero		1
	.type		_ZN34_INTERNAL_264546a7_4_k_cu_05eb3cfe4cuda3std3__419piecewise_constructE,@object
	.size		_ZN34_INTERNAL_264546a7_4_k_cu_05eb3cfe4cuda3std3__419piecewise_constructE,(.L_5 - _ZN34_INTERNAL_264546a7_4_k_cu_05eb3cfe4cuda3std3__419piecewise_constructE)
_ZN34_INTERNAL_264546a7_4_k_cu_05eb3cfe4cuda3std3__419piecewise_constructE:
	.zero		1
.L_5:


//--------------------- .nv.shared._Z17createRandomSeedsP16geneticAlgorithml --------------------------
	.section	.nv.shared._Z17createRandomSeedsP16geneticAlgorithml,"aw",@nobits
	.sectionflags	@""
	.align	16
	.zero		1024


//--------------------- .nv.shared._Z23createRandomPermutationP16geneticAlgorithm --------------------------
	.section	.nv.shared._Z23createRandomPermutationP16geneticAlgorithm,"aw",@nobits
	.sectionflags	@""
	.align	16
.nv.shared._Z23createRandomPermutationP16geneticAlgorithm:
	.zero		1040


//--------------------- .nv.constant0._Z16runOneGenerationP16geneticAlgorithm --------------------------
	.section	.nv.constant0._Z16runOneGenerationP16geneticAlgorithm,"a",@progbits
	.sectionflags	@""
	.align	4
.nv.constant0._Z16runOneGenerationP16geneticAlgorithm:
	.zero		904


//--------------------- .nv.constant0._Z17createRandomSeedsP16geneticAlgorithml --------------------------
	.section	.nv.constant0._Z17createRandomSeedsP16geneticAlgorithml,"a",@progbits
	.sectionflags	@""
	.align	4
.nv.constant0._Z17createRandomSeedsP16geneticAlgorithml:
	.zero		912


//--------------------- .nv.constant0._Z23createRandomPermutationP16geneticAlgorithm --------------------------
	.section	.nv.constant0._Z23createRandomPermutationP16geneticAlgorithm,"a",@progbits
	.sectionflags	@""
	.align	4
.nv.constant0._Z23createRandomPermutationP16geneticAlgorithm:
	.zero		904


//--------------------- SYMBOLS --------------------------

	.type		.nv.reservedSmem.offset0,@object
	.size		.nv.reservedSmem.offset0,0x4
	.type		.nv.reservedSmem.cap,@object
	.size		.nv.reservedSmem.cap,0x4
